//
// Generated by NVIDIA NVVM Compiler
//
// Compiler Build ID: CL-36424714
// Cuda compilation tools, release 13.0, V13.0.88
// Based on NVVM 20.0.0
//

.version 9.0
.target sm_100
.address_size 64

	// .globl	_Z22tv_loss_forward_kernelPKfPfiiii
// _ZZ22tv_loss_forward_kernelPKfPfiiiiE12temp_storage has been demoted
.global .align 1 .b8 _ZN34_INTERNAL_43f3ad0e_4_k_cu_fd41410e4cuda3std3__436_GLOBAL__N__43f3ad0e_4_k_cu_fd41410e6ignoreE[1];
.global .align 1 .b8 _ZN34_INTERNAL_43f3ad0e_4_k_cu_fd41410e4cuda3std3__45__cpo5beginE[1];
.global .align 1 .b8 _ZN34_INTERNAL_43f3ad0e_4_k_cu_fd41410e4cuda3std3__45__cpo3endE[1];
.global .align 1 .b8 _ZN34_INTERNAL_43f3ad0e_4_k_cu_fd41410e4cuda3std3__45__cpo6cbeginE[1];
.global .align 1 .b8 _ZN34_INTERNAL_43f3ad0e_4_k_cu_fd41410e4cuda3std3__45__cpo4cendE[1];
.global .align 1 .b8 _ZN34_INTERNAL_43f3ad0e_4_k_cu_fd41410e4cuda3std3__45__cpo6rbeginE[1];
.global .align 1 .b8 _ZN34_INTERNAL_43f3ad0e_4_k_cu_fd41410e4cuda3std3__45__cpo4rendE[1];
.global .align 1 .b8 _ZN34_INTERNAL_43f3ad0e_4_k_cu_fd41410e4cuda3std3__45__cpo7crbeginE[1];
.global .align 1 .b8 _ZN34_INTERNAL_43f3ad0e_4_k_cu_fd41410e4cuda3std3__45__cpo5crendE[1];
.global .align 1 .b8 _ZN34_INTERNAL_43f3ad0e_4_k_cu_fd41410e4cuda3std3__419piecewise_constructE[1];
.global .align 1 .b8 _ZN34_INTERNAL_43f3ad0e_4_k_cu_fd41410e4cuda3std3__48in_placeE[1];
.global .align 1 .b8 _ZN34_INTERNAL_43f3ad0e_4_k_cu_fd41410e4cuda3std3__420unreachable_sentinelE[1];
.global .align 1 .b8 _ZN34_INTERNAL_43f3ad0e_4_k_cu_fd41410e4cuda3std3__47nulloptE[1];
.global .align 1 .b8 _ZN34_INTERNAL_43f3ad0e_4_k_cu_fd41410e4cuda3std3__48unexpectE[1];
.global .align 1 .b8 _ZN34_INTERNAL_43f3ad0e_4_k_cu_fd41410e4cuda3std6ranges3__45__cpo4swapE[1];
.global .align 1 .b8 _ZN34_INTERNAL_43f3ad0e_4_k_cu_fd41410e4cuda3std6ranges3__45__cpo9iter_moveE[1];
.global .align 1 .b8 _ZN34_INTERNAL_43f3ad0e_4_k_cu_fd41410e4cuda3std6ranges3__45__cpo7advanceE[1];
.global .align 1 .b8 _ZN34_INTERNAL_43f3ad0e_4_k_cu_fd41410e4cuda3std6ranges3__45__cpo5beginE[1];
.global .align 1 .b8 _ZN34_INTERNAL_43f3ad0e_4_k_cu_fd41410e4cuda3std6ranges3__45__cpo3endE[1];
.global .align 1 .b8 _ZN34_INTERNAL_43f3ad0e_4_k_cu_fd41410e4cuda3std6ranges3__45__cpo6cbeginE[1];
.global .align 1 .b8 _ZN34_INTERNAL_43f3ad0e_4_k_cu_fd41410e4cuda3std6ranges3__45__cpo4cendE[1];
.global .align 1 .b8 _ZN34_INTERNAL_43f3ad0e_4_k_cu_fd41410e4cuda3std6ranges3__45__cpo9iter_swapE[1];
.global .align 1 .b8 _ZN34_INTERNAL_43f3ad0e_4_k_cu_fd41410e4cuda3std6ranges3__45__cpo4nextE[1];
.global .align 1 .b8 _ZN34_INTERNAL_43f3ad0e_4_k_cu_fd41410e4cuda3std6ranges3__45__cpo4prevE[1];
.global .align 1 .b8 _ZN34_INTERNAL_43f3ad0e_4_k_cu_fd41410e4cuda3std6ranges3__45__cpo4dataE[1];
.global .align 1 .b8 _ZN34_INTERNAL_43f3ad0e_4_k_cu_fd41410e4cuda3std6ranges3__45__cpo5cdataE[1];
.global .align 1 .b8 _ZN34_INTERNAL_43f3ad0e_4_k_cu_fd41410e4cuda3std6ranges3__45__cpo4sizeE[1];
.global .align 1 .b8 _ZN34_INTERNAL_43f3ad0e_4_k_cu_fd41410e4cuda3std6ranges3__45__cpo5ssizeE[1];
.global .align 1 .b8 _ZN34_INTERNAL_43f3ad0e_4_k_cu_fd41410e4cuda3std6ranges3__45__cpo8distanceE[1];
.global .align 1 .b8 _ZN34_INTERNAL_43f3ad0e_4_k_cu_fd41410e6thrust24THRUST_300001_SM_1000_NS6system6detail10sequential3seqE[1];
.global .align 1 .b8 _ZN34_INTERNAL_43f3ad0e_4_k_cu_fd41410e6thrust24THRUST_300001_SM_1000_NS12placeholders2_1E[1];
.global .align 1 .b8 _ZN34_INTERNAL_43f3ad0e_4_k_cu_fd41410e6thrust24THRUST_300001_SM_1000_NS12placeholders2_2E[1];
.global .align 1 .b8 _ZN34_INTERNAL_43f3ad0e_4_k_cu_fd41410e6thrust24THRUST_300001_SM_1000_NS12placeholders2_3E[1];
.global .align 1 .b8 _ZN34_INTERNAL_43f3ad0e_4_k_cu_fd41410e6thrust24THRUST_300001_SM_1000_NS12placeholders2_4E[1];
.global .align 1 .b8 _ZN34_INTERNAL_43f3ad0e_4_k_cu_fd41410e6thrust24THRUST_300001_SM_1000_NS12placeholders2_5E[1];
.global .align 1 .b8 _ZN34_INTERNAL_43f3ad0e_4_k_cu_fd41410e6thrust24THRUST_300001_SM_1000_NS12placeholders2_6E[1];
.global .align 1 .b8 _ZN34_INTERNAL_43f3ad0e_4_k_cu_fd41410e6thrust24THRUST_300001_SM_1000_NS12placeholders2_7E[1];
.global .align 1 .b8 _ZN34_INTERNAL_43f3ad0e_4_k_cu_fd41410e6thrust24THRUST_300001_SM_1000_NS12placeholders2_8E[1];
.global .align 1 .b8 _ZN34_INTERNAL_43f3ad0e_4_k_cu_fd41410e6thrust24THRUST_300001_SM_1000_NS12placeholders2_9E[1];
.global .align 1 .b8 _ZN34_INTERNAL_43f3ad0e_4_k_cu_fd41410e6thrust24THRUST_300001_SM_1000_NS12placeholders3_10E[1];

.visible .entry _Z22tv_loss_forward_kernelPKfPfiiii(
	.param .u64 .ptr .align 1 _Z22tv_loss_forward_kernelPKfPfiiii_param_0,
	.param .u64 .ptr .align 1 _Z22tv_loss_forward_kernelPKfPfiiii_param_1,
	.param .u32 _Z22tv_loss_forward_kernelPKfPfiiii_param_2,
	.param .u32 _Z22tv_loss_forward_kernelPKfPfiiii_param_3,
	.param .u32 _Z22tv_loss_forward_kernelPKfPfiiii_param_4,
	.param .u32 _Z22tv_loss_forward_kernelPKfPfiiii_param_5
)
.maxntid 256
.minnctapersm 4
{
	.reg .pred 	%p<41>;
	.reg .b32 	%r<104>;
	.reg .b32 	%f<306>;
	.reg .b64 	%rd<77>;
	// demoted variable
	.shared .align 4 .b8 _ZZ22tv_loss_forward_kernelPKfPfiiiiE12temp_storage[44];
	ld.param.u64 	%rd15, [_Z22tv_loss_forward_kernelPKfPfiiii_param_0];
	ld.param.u64 	%rd14, [_Z22tv_loss_forward_kernelPKfPfiiii_param_1];
	ld.param.u32 	%r36, [_Z22tv_loss_forward_kernelPKfPfiiii_param_2];
	ld.param.u32 	%r37, [_Z22tv_loss_forward_kernelPKfPfiiii_param_3];
	ld.param.u32 	%r38, [_Z22tv_loss_forward_kernelPKfPfiiii_param_4];
	ld.param.u32 	%r39, [_Z22tv_loss_forward_kernelPKfPfiiii_param_5];
	cvta.to.global.u64 	%rd1, %rd15;
	mov.u32 	%r40, %ctaid.x;
	mov.u32 	%r1, %ntid.x;
	mov.u32 	%r2, %tid.x;
	mad.lo.s32 	%r103, %r40, %r1, %r2;
	mul.lo.s32 	%r41, %r37, %r36;
	mul.lo.s32 	%r42, %r41, %r38;
	mul.lo.s32 	%r4, %r42, %r39;
	setp.ge.s32 	%p1, %r103, %r4;
	mov.f32 	%f269, 0f00000000;
	@%p1 bra 	$L__BB0_75;
	mul.lo.s32 	%r5, %r38, %r37;
	add.s32 	%r43, %r39, -1;
	mul.lo.s32 	%r44, %r5, %r43;
	cvt.rn.f32.s32 	%f1, %r44;
	sub.s32 	%r45, %r5, %r37;
	mul.lo.s32 	%r46, %r45, %r39;
	cvt.rn.f32.s32 	%f2, %r46;
	mul.lo.s32 	%r6, %r39, %r38;
	sub.s32 	%r47, %r5, %r38;
	mul.lo.s32 	%r48, %r47, %r39;
	cvt.rn.f32.s32 	%f3, %r48;
	mov.u32 	%r49, %nctaid.x;
	mul.lo.s32 	%r7, %r49, %r1;
	mov.f32 	%f269, 0f00000000;
$L__BB0_2:
	div.s32 	%r50, %r103, %r39;
	mul.lo.s32 	%r51, %r50, %r39;
	sub.s32 	%r9, %r103, %r51;
	div.s32 	%r52, %r50, %r38;
	mul.lo.s32 	%r53, %r52, %r38;
	sub.s32 	%r10, %r50, %r53;
	div.s32 	%r54, %r52, %r37;
	mul.lo.s32 	%r55, %r54, %r37;
	sub.s32 	%r11, %r52, %r55;
	setp.lt.s32 	%p2, %r9, 1;
	mad.lo.s32 	%r56, %r55, 12, %r11;
	mad.lo.s32 	%r12, %r56, %r38, %r10;
	mad.lo.s32 	%r13, %r12, %r39, %r9;
	mul.wide.s32 	%rd16, %r13, 4;
	add.s64 	%rd2, %rd1, %rd16;
	ld.global.nc.f32 	%f5, [%rd2];
	@%p2 bra 	$L__BB0_4;
	ld.global.nc.f32 	%f93, [%rd2+-4];
	sub.f32 	%f94, %f5, %f93;
	mul.f32 	%f95, %f94, %f94;
	div.rn.f32 	%f96, %f95, %f1;
	add.f32 	%f269, %f269, %f96;
$L__BB0_4:
	setp.lt.s32 	%p3, %r10, 1;
	@%p3 bra 	$L__BB0_6;
	sub.s32 	%r57, %r13, %r39;
	mul.wide.s32 	%rd17, %r57, 4;
	add.s64 	%rd18, %rd1, %rd17;
	ld.global.nc.f32 	%f97, [%rd18];
	sub.f32 	%f98, %f5, %f97;
	mul.f32 	%f99, %f98, %f98;
	div.rn.f32 	%f100, %f99, %f2;
	add.f32 	%f269, %f269, %f100;
$L__BB0_6:
	setp.lt.s32 	%p4, %r11, 1;
	@%p4 bra 	$L__BB0_8;
	sub.s32 	%r58, %r13, %r6;
	mul.wide.s32 	%rd19, %r58, 4;
	add.s64 	%rd20, %rd1, %rd19;
	ld.global.nc.f32 	%f101, [%rd20];
	sub.f32 	%f102, %f5, %f101;
	mul.f32 	%f103, %f102, %f102;
	div.rn.f32 	%f104, %f103, %f3;
	add.f32 	%f269, %f269, %f104;
$L__BB0_8:
	setp.lt.s32 	%p5, %r9, 1;
	add.s32 	%r14, %r12, %r5;
	mad.lo.s32 	%r15, %r14, %r39, %r9;
	mul.wide.s32 	%rd21, %r15, 4;
	add.s64 	%rd3, %rd1, %rd21;
	ld.global.nc.f32 	%f12, [%rd3];
	@%p5 bra 	$L__BB0_10;
	ld.global.nc.f32 	%f105, [%rd3+-4];
	sub.f32 	%f106, %f12, %f105;
	mul.f32 	%f107, %f106, %f106;
	div.rn.f32 	%f108, %f107, %f1;
	add.f32 	%f269, %f269, %f108;
$L__BB0_10:
	setp.lt.s32 	%p6, %r10, 1;
	@%p6 bra 	$L__BB0_12;
	sub.s32 	%r59, %r15, %r39;
	mul.wide.s32 	%rd22, %r59, 4;
	add.s64 	%rd23, %rd1, %rd22;
	ld.global.nc.f32 	%f109, [%rd23];
	sub.f32 	%f110, %f12, %f109;
	mul.f32 	%f111, %f110, %f110;
	div.rn.f32 	%f112, %f111, %f2;
	add.f32 	%f269, %f269, %f112;
$L__BB0_12:
	setp.lt.s32 	%p7, %r11, 1;
	@%p7 bra 	$L__BB0_14;
	sub.s32 	%r60, %r15, %r6;
	mul.wide.s32 	%rd24, %r60, 4;
	add.s64 	%rd25, %rd1, %rd24;
	ld.global.nc.f32 	%f113, [%rd25];
	sub.f32 	%f114, %f12, %f113;
	mul.f32 	%f115, %f114, %f114;
	div.rn.f32 	%f116, %f115, %f3;
	add.f32 	%f269, %f269, %f116;
$L__BB0_14:
	setp.lt.s32 	%p8, %r9, 1;
	add.s32 	%r16, %r14, %r5;
	mad.lo.s32 	%r17, %r16, %r39, %r9;
	mul.wide.s32 	%rd26, %r17, 4;
	add.s64 	%rd4, %rd1, %rd26;
	ld.global.nc.f32 	%f19, [%rd4];
	@%p8 bra 	$L__BB0_16;
	ld.global.nc.f32 	%f117, [%rd4+-4];
	sub.f32 	%f118, %f19, %f117;
	mul.f32 	%f119, %f118, %f118;
	div.rn.f32 	%f120, %f119, %f1;
	add.f32 	%f269, %f269, %f120;
$L__BB0_16:
	setp.lt.s32 	%p9, %r10, 1;
	@%p9 bra 	$L__BB0_18;
	sub.s32 	%r61, %r17, %r39;
	mul.wide.s32 	%rd27, %r61, 4;
	add.s64 	%rd28, %rd1, %rd27;
	ld.global.nc.f32 	%f121, [%rd28];
	sub.f32 	%f122, %f19, %f121;
	mul.f32 	%f123, %f122, %f122;
	div.rn.f32 	%f124, %f123, %f2;
	add.f32 	%f269, %f269, %f124;
$L__BB0_18:
	setp.lt.s32 	%p10, %r11, 1;
	@%p10 bra 	$L__BB0_20;
	sub.s32 	%r62, %r17, %r6;
	mul.wide.s32 	%rd29, %r62, 4;
	add.s64 	%rd30, %rd1, %rd29;
	ld.global.nc.f32 	%f125, [%rd30];
	sub.f32 	%f126, %f19, %f125;
	mul.f32 	%f127, %f126, %f126;
	div.rn.f32 	%f128, %f127, %f3;
	add.f32 	%f269, %f269, %f128;
$L__BB0_20:
	setp.lt.s32 	%p11, %r9, 1;
	add.s32 	%r18, %r16, %r5;
	mad.lo.s32 	%r19, %r18, %r39, %r9;
	mul.wide.s32 	%rd31, %r19, 4;
	add.s64 	%rd5, %rd1, %rd31;
	ld.global.nc.f32 	%f26, [%rd5];
	@%p11 bra 	$L__BB0_22;
	ld.global.nc.f32 	%f129, [%rd5+-4];
	sub.f32 	%f130, %f26, %f129;
	mul.f32 	%f131, %f130, %f130;
	div.rn.f32 	%f132, %f131, %f1;
	add.f32 	%f269, %f269, %f132;
$L__BB0_22:
	setp.lt.s32 	%p12, %r10, 1;
	@%p12 bra 	$L__BB0_24;
	sub.s32 	%r63, %r19, %r39;
	mul.wide.s32 	%rd32, %r63, 4;
	add.s64 	%rd33, %rd1, %rd32;
	ld.global.nc.f32 	%f133, [%rd33];
	sub.f32 	%f134, %f26, %f133;
	mul.f32 	%f135, %f134, %f134;
	div.rn.f32 	%f136, %f135, %f2;
	add.f32 	%f269, %f269, %f136;
$L__BB0_24:
	setp.lt.s32 	%p13, %r11, 1;
	@%p13 bra 	$L__BB0_26;
	sub.s32 	%r64, %r19, %r6;
	mul.wide.s32 	%rd34, %r64, 4;
	add.s64 	%rd35, %rd1, %rd34;
	ld.global.nc.f32 	%f137, [%rd35];
	sub.f32 	%f138, %f26, %f137;
	mul.f32 	%f139, %f138, %f138;
	div.rn.f32 	%f140, %f139, %f3;
	add.f32 	%f269, %f269, %f140;
$L__BB0_26:
	setp.lt.s32 	%p14, %r9, 1;
	add.s32 	%r20, %r18, %r5;
	mad.lo.s32 	%r21, %r20, %r39, %r9;
	mul.wide.s32 	%rd36, %r21, 4;
	add.s64 	%rd6, %rd1, %rd36;
	ld.global.nc.f32 	%f33, [%rd6];
	@%p14 bra 	$L__BB0_28;
	ld.global.nc.f32 	%f141, [%rd6+-4];
	sub.f32 	%f142, %f33, %f141;
	mul.f32 	%f143, %f142, %f142;
	div.rn.f32 	%f144, %f143, %f1;
	add.f32 	%f269, %f269, %f144;
$L__BB0_28:
	setp.lt.s32 	%p15, %r10, 1;
	@%p15 bra 	$L__BB0_30;
	sub.s32 	%r65, %r21, %r39;
	mul.wide.s32 	%rd37, %r65, 4;
	add.s64 	%rd38, %rd1, %rd37;
	ld.global.nc.f32 	%f145, [%rd38];
	sub.f32 	%f146, %f33, %f145;
	mul.f32 	%f147, %f146, %f146;
	div.rn.f32 	%f148, %f147, %f2;
	add.f32 	%f269, %f269, %f148;
$L__BB0_30:
	setp.lt.s32 	%p16, %r11, 1;
	@%p16 bra 	$L__BB0_32;
	sub.s32 	%r66, %r21, %r6;
	mul.wide.s32 	%rd39, %r66, 4;
	add.s64 	%rd40, %rd1, %rd39;
	ld.global.nc.f32 	%f149, [%rd40];
	sub.f32 	%f150, %f33, %f149;
	mul.f32 	%f151, %f150, %f150;
	div.rn.f32 	%f152, %f151, %f3;
	add.f32 	%f269, %f269, %f152;
$L__BB0_32:
	setp.lt.s32 	%p17, %r9, 1;
	add.s32 	%r22, %r20, %r5;
	mad.lo.s32 	%r23, %r22, %r39, %r9;
	mul.wide.s32 	%rd41, %r23, 4;
	add.s64 	%rd7, %rd1, %rd41;
	ld.global.nc.f32 	%f40, [%rd7];
	@%p17 bra 	$L__BB0_34;
	ld.global.nc.f32 	%f153, [%rd7+-4];
	sub.f32 	%f154, %f40, %f153;
	mul.f32 	%f155, %f154, %f154;
	div.rn.f32 	%f156, %f155, %f1;
	add.f32 	%f269, %f269, %f156;
$L__BB0_34:
	setp.lt.s32 	%p18, %r10, 1;
	@%p18 bra 	$L__BB0_36;
	sub.s32 	%r67, %r23, %r39;
	mul.wide.s32 	%rd42, %r67, 4;
	add.s64 	%rd43, %rd1, %rd42;
	ld.global.nc.f32 	%f157, [%rd43];
	sub.f32 	%f158, %f40, %f157;
	mul.f32 	%f159, %f158, %f158;
	div.rn.f32 	%f160, %f159, %f2;
	add.f32 	%f269, %f269, %f160;
$L__BB0_36:
	setp.lt.s32 	%p19, %r11, 1;
	@%p19 bra 	$L__BB0_38;
	sub.s32 	%r68, %r23, %r6;
	mul.wide.s32 	%rd44, %r68, 4;
	add.s64 	%rd45, %rd1, %rd44;
	ld.global.nc.f32 	%f161, [%rd45];
	sub.f32 	%f162, %f40, %f161;
	mul.f32 	%f163, %f162, %f162;
	div.rn.f32 	%f164, %f163, %f3;
	add.f32 	%f269, %f269, %f164;
$L__BB0_38:
	setp.lt.s32 	%p20, %r9, 1;
	add.s32 	%r24, %r22, %r5;
	mad.lo.s32 	%r25, %r24, %r39, %r9;
	mul.wide.s32 	%rd46, %r25, 4;
	add.s64 	%rd8, %rd1, %rd46;
	ld.global.nc.f32 	%f47, [%rd8];
	@%p20 bra 	$L__BB0_40;
	ld.global.nc.f32 	%f165, [%rd8+-4];
	sub.f32 	%f166, %f47, %f165;
	mul.f32 	%f167, %f166, %f166;
	div.rn.f32 	%f168, %f167, %f1;
	add.f32 	%f269, %f269, %f168;
$L__BB0_40:
	setp.lt.s32 	%p21, %r10, 1;
	@%p21 bra 	$L__BB0_42;
	sub.s32 	%r69, %r25, %r39;
	mul.wide.s32 	%rd47, %r69, 4;
	add.s64 	%rd48, %rd1, %rd47;
	ld.global.nc.f32 	%f169, [%rd48];
	sub.f32 	%f170, %f47, %f169;
	mul.f32 	%f171, %f170, %f170;
	div.rn.f32 	%f172, %f171, %f2;
	add.f32 	%f269, %f269, %f172;
$L__BB0_42:
	setp.lt.s32 	%p22, %r11, 1;
	@%p22 bra 	$L__BB0_44;
	sub.s32 	%r70, %r25, %r6;
	mul.wide.s32 	%rd49, %r70, 4;
	add.s64 	%rd50, %rd1, %rd49;
	ld.global.nc.f32 	%f173, [%rd50];
	sub.f32 	%f174, %f47, %f173;
	mul.f32 	%f175, %f174, %f174;
	div.rn.f32 	%f176, %f175, %f3;
	add.f32 	%f269, %f269, %f176;
$L__BB0_44:
	setp.lt.s32 	%p23, %r9, 1;
	add.s32 	%r26, %r24, %r5;
	mad.lo.s32 	%r27, %r26, %r39, %r9;
	mul.wide.s32 	%rd51, %r27, 4;
	add.s64 	%rd9, %rd1, %rd51;
	ld.global.nc.f32 	%f54, [%rd9];
	@%p23 bra 	$L__BB0_46;
	ld.global.nc.f32 	%f177, [%rd9+-4];
	sub.f32 	%f178, %f54, %f177;
	mul.f32 	%f179, %f178, %f178;
	div.rn.f32 	%f180, %f179, %f1;
	add.f32 	%f269, %f269, %f180;
$L__BB0_46:
	setp.lt.s32 	%p24, %r10, 1;
	@%p24 bra 	$L__BB0_48;
	sub.s32 	%r71, %r27, %r39;
	mul.wide.s32 	%rd52, %r71, 4;
	add.s64 	%rd53, %rd1, %rd52;
	ld.global.nc.f32 	%f181, [%rd53];
	sub.f32 	%f182, %f54, %f181;
	mul.f32 	%f183, %f182, %f182;
	div.rn.f32 	%f184, %f183, %f2;
	add.f32 	%f269, %f269, %f184;
$L__BB0_48:
	setp.lt.s32 	%p25, %r11, 1;
	@%p25 bra 	$L__BB0_50;
	sub.s32 	%r72, %r27, %r6;
	mul.wide.s32 	%rd54, %r72, 4;
	add.s64 	%rd55, %rd1, %rd54;
	ld.global.nc.f32 	%f185, [%rd55];
	sub.f32 	%f186, %f54, %f185;
	mul.f32 	%f187, %f186, %f186;
	div.rn.f32 	%f188, %f187, %f3;
	add.f32 	%f269, %f269, %f188;
$L__BB0_50:
	setp.lt.s32 	%p26, %r9, 1;
	add.s32 	%r28, %r26, %r5;
	mad.lo.s32 	%r29, %r28, %r39, %r9;
	mul.wide.s32 	%rd56, %r29, 4;
	add.s64 	%rd10, %rd1, %rd56;
	ld.global.nc.f32 	%f61, [%rd10];
	@%p26 bra 	$L__BB0_52;
	ld.global.nc.f32 	%f189, [%rd10+-4];
	sub.f32 	%f190, %f61, %f189;
	mul.f32 	%f191, %f190, %f190;
	div.rn.f32 	%f192, %f191, %f1;
	add.f32 	%f269, %f269, %f192;
$L__BB0_52:
	setp.lt.s32 	%p27, %r10, 1;
	@%p27 bra 	$L__BB0_54;
	sub.s32 	%r73, %r29, %r39;
	mul.wide.s32 	%rd57, %r73, 4;
	add.s64 	%rd58, %rd1, %rd57;
	ld.global.nc.f32 	%f193, [%rd58];
	sub.f32 	%f194, %f61, %f193;
	mul.f32 	%f195, %f194, %f194;
	div.rn.f32 	%f196, %f195, %f2;
	add.f32 	%f269, %f269, %f196;
$L__BB0_54:
	setp.lt.s32 	%p28, %r11, 1;
	@%p28 bra 	$L__BB0_56;
	sub.s32 	%r74, %r29, %r6;
	mul.wide.s32 	%rd59, %r74, 4;
	add.s64 	%rd60, %rd1, %rd59;
	ld.global.nc.f32 	%f197, [%rd60];
	sub.f32 	%f198, %f61, %f197;
	mul.f32 	%f199, %f198, %f198;
	div.rn.f32 	%f200, %f199, %f3;
	add.f32 	%f269, %f269, %f200;
$L__BB0_56:
	setp.lt.s32 	%p29, %r9, 1;
	add.s32 	%r30, %r28, %r5;
	mad.lo.s32 	%r31, %r30, %r39, %r9;
	mul.wide.s32 	%rd61, %r31, 4;
	add.s64 	%rd11, %rd1, %rd61;
	ld.global.nc.f32 	%f68, [%rd11];
	@%p29 bra 	$L__BB0_58;
	ld.global.nc.f32 	%f201, [%rd11+-4];
	sub.f32 	%f202, %f68, %f201;
	mul.f32 	%f203, %f202, %f202;
	div.rn.f32 	%f204, %f203, %f1;
	add.f32 	%f269, %f269, %f204;
$L__BB0_58:
	setp.lt.s32 	%p30, %r10, 1;
	@%p30 bra 	$L__BB0_60;
	sub.s32 	%r75, %r31, %r39;
	mul.wide.s32 	%rd62, %r75, 4;
	add.s64 	%rd63, %rd1, %rd62;
	ld.global.nc.f32 	%f205, [%rd63];
	sub.f32 	%f206, %f68, %f205;
	mul.f32 	%f207, %f206, %f206;
	div.rn.f32 	%f208, %f207, %f2;
	add.f32 	%f269, %f269, %f208;
$L__BB0_60:
	setp.lt.s32 	%p31, %r11, 1;
	@%p31 bra 	$L__BB0_62;
	sub.s32 	%r76, %r31, %r6;
	mul.wide.s32 	%rd64, %r76, 4;
	add.s64 	%rd65, %rd1, %rd64;
	ld.global.nc.f32 	%f209, [%rd65];
	sub.f32 	%f210, %f68, %f209;
	mul.f32 	%f211, %f210, %f210;
	div.rn.f32 	%f212, %f211, %f3;
	add.f32 	%f269, %f269, %f212;
$L__BB0_62:
	setp.lt.s32 	%p32, %r9, 1;
	add.s32 	%r32, %r30, %r5;
	mad.lo.s32 	%r33, %r32, %r39, %r9;
	mul.wide.s32 	%rd66, %r33, 4;
	add.s64 	%rd12, %rd1, %rd66;
	ld.global.nc.f32 	%f75, [%rd12];
	@%p32 bra 	$L__BB0_64;
	ld.global.nc.f32 	%f213, [%rd12+-4];
	sub.f32 	%f214, %f75, %f213;
	mul.f32 	%f215, %f214, %f214;
	div.rn.f32 	%f216, %f215, %f1;
	add.f32 	%f269, %f269, %f216;
$L__BB0_64:
	setp.lt.s32 	%p33, %r10, 1;
	@%p33 bra 	$L__BB0_66;
	sub.s32 	%r77, %r33, %r39;
	mul.wide.s32 	%rd67, %r77, 4;
	add.s64 	%rd68, %rd1, %rd67;
	ld.global.nc.f32 	%f217, [%rd68];
	sub.f32 	%f218, %f75, %f217;
	mul.f32 	%f219, %f218, %f218;
	div.rn.f32 	%f220, %f219, %f2;
	add.f32 	%f269, %f269, %f220;
$L__BB0_66:
	setp.lt.s32 	%p34, %r11, 1;
	@%p34 bra 	$L__BB0_68;
	sub.s32 	%r78, %r33, %r6;
	mul.wide.s32 	%rd69, %r78, 4;
	add.s64 	%rd70, %rd1, %rd69;
	ld.global.nc.f32 	%f221, [%rd70];
	sub.f32 	%f222, %f75, %f221;
	mul.f32 	%f223, %f222, %f222;
	div.rn.f32 	%f224, %f223, %f3;
	add.f32 	%f269, %f269, %f224;
$L__BB0_68:
	setp.lt.s32 	%p35, %r9, 1;
	add.s32 	%r79, %r32, %r5;
	mad.lo.s32 	%r34, %r79, %r39, %r9;
	mul.wide.s32 	%rd71, %r34, 4;
	add.s64 	%rd13, %rd1, %rd71;
	ld.global.nc.f32 	%f82, [%rd13];
	@%p35 bra 	$L__BB0_70;
	ld.global.nc.f32 	%f225, [%rd13+-4];
	sub.f32 	%f226, %f82, %f225;
	mul.f32 	%f227, %f226, %f226;
	div.rn.f32 	%f228, %f227, %f1;
	add.f32 	%f269, %f269, %f228;
$L__BB0_70:
	setp.lt.s32 	%p36, %r10, 1;
	@%p36 bra 	$L__BB0_72;
	sub.s32 	%r80, %r34, %r39;
	mul.wide.s32 	%rd72, %r80, 4;
	add.s64 	%rd73, %rd1, %rd72;
	ld.global.nc.f32 	%f229, [%rd73];
	sub.f32 	%f230, %f82, %f229;
	mul.f32 	%f231, %f230, %f230;
	div.rn.f32 	%f232, %f231, %f2;
	add.f32 	%f269, %f269, %f232;
$L__BB0_72:
	setp.lt.s32 	%p37, %r11, 1;
	@%p37 bra 	$L__BB0_74;
	sub.s32 	%r81, %r34, %r6;
	mul.wide.s32 	%rd74, %r81, 4;
	add.s64 	%rd75, %rd1, %rd74;
	ld.global.nc.f32 	%f233, [%rd75];
	sub.f32 	%f234, %f82, %f233;
	mul.f32 	%f235, %f234, %f234;
	div.rn.f32 	%f236, %f235, %f3;
	add.f32 	%f269, %f269, %f236;
$L__BB0_74:
	add.s32 	%r103, %r103, %r7;
	setp.lt.s32 	%p38, %r103, %r4;
	@%p38 bra 	$L__BB0_2;
$L__BB0_75:
	mul.lo.s32 	%r98, %r36, 12;
	cvt.rn.f32.s32 	%f252, %r98;
	div.rn.f32 	%f239, %f269, %f252;
	// begin inline asm
	mov.u32 %r82, %laneid;
	// end inline asm
	mov.b32 	%r83, 1;
	mov.b32 	%r96, 31;
	mov.b32 	%r97, -1;
	// begin inline asm
	{  .reg .f32 r0;  .reg .pred p;  shfl.sync.down.b32 r0|p, %f239, %r83, %r96, %r97;  @p add.f32 r0, r0, %f239;  mov.f32 %f237, r0;}
	// end inline asm
	mov.b32 	%r86, 2;
	// begin inline asm
	{  .reg .f32 r0;  .reg .pred p;  shfl.sync.down.b32 r0|p, %f237, %r86, %r96, %r97;  @p add.f32 r0, r0, %f237;  mov.f32 %f240, r0;}
	// end inline asm
	mov.b32 	%r89, 4;
	// begin inline asm
	{  .reg .f32 r0;  .reg .pred p;  shfl.sync.down.b32 r0|p, %f240, %r89, %r96, %r97;  @p add.f32 r0, r0, %f240;  mov.f32 %f243, r0;}
	// end inline asm
	mov.b32 	%r92, 8;
	// begin inline asm
	{  .reg .f32 r0;  .reg .pred p;  shfl.sync.down.b32 r0|p, %f243, %r92, %r96, %r97;  @p add.f32 r0, r0, %f243;  mov.f32 %f246, r0;}
	// end inline asm
	mov.b32 	%r95, 16;
	// begin inline asm
	{  .reg .f32 r0;  .reg .pred p;  shfl.sync.down.b32 r0|p, %f246, %r95, %r96, %r97;  @p add.f32 r0, r0, %f246;  mov.f32 %f249, r0;}
	// end inline asm
	setp.ne.s32 	%p39, %r82, 0;
	@%p39 bra 	$L__BB0_77;
	shr.u32 	%r99, %r2, 3;
	and.b32  	%r100, %r99, 124;
	mov.u32 	%r101, _ZZ22tv_loss_forward_kernelPKfPfiiiiE12temp_storage;
	add.s32 	%r102, %r101, %r100;
	st.shared.f32 	[%r102+8], %f249;
$L__BB0_77:
	bar.sync 	0;
	setp.ne.s32 	%p40, %r2, 0;
	@%p40 bra 	$L__BB0_79;
	ld.shared.f32 	%f253, [_ZZ22tv_loss_forward_kernelPKfPfiiiiE12temp_storage+12];
	add.f32 	%f254, %f249, %f253;
	ld.shared.f32 	%f255, [_ZZ22tv_loss_forward_kernelPKfPfiiiiE12temp_storage+16];
	add.f32 	%f256, %f254, %f255;
	ld.shared.f32 	%f257, [_ZZ22tv_loss_forward_kernelPKfPfiiiiE12temp_storage+20];
	add.f32 	%f258, %f256, %f257;
	ld.shared.f32 	%f259, [_ZZ22tv_loss_forward_kernelPKfPfiiiiE12temp_storage+24];
	add.f32 	%f260, %f258, %f259;
	ld.shared.f32 	%f261, [_ZZ22tv_loss_forward_kernelPKfPfiiiiE12temp_storage+28];
	add.f32 	%f262, %f260, %f261;
	ld.shared.f32 	%f263, [_ZZ22tv_loss_forward_kernelPKfPfiiiiE12temp_storage+32];
	add.f32 	%f264, %f262, %f263;
	ld.shared.f32 	%f265, [_ZZ22tv_loss_forward_kernelPKfPfiiiiE12temp_storage+36];
	add.f32 	%f266, %f264, %f265;
	cvta.to.global.u64 	%rd76, %rd14;
	atom.global.add.f32 	%f267, [%rd76], %f266;
$L__BB0_79:
	ret;

}
	// .globl	_ZN3cub18CUB_300001_SM_10006detail11EmptyKernelIvEEvv
.visible .entry _ZN3cub18CUB_300001_SM_10006detail11EmptyKernelIvEEvv()
{


	ret;

}


// ===== COMPILED SASS (sm_100) =====

	.target	sm_100

	.elftype	@"ET_EXEC"


//--------------------- .note.nv.tkinfo           --------------------------
	.section	.note.nv.tkinfo,"",@"SHT_NOTE"
	.sectionflags	@"SHF_NOTE_NV_TKINFO"
	.tkinfo
        /*0018*/ 	.word	0x00000002
        /*0030*/ 	.string	""
        /*0030*/ 	.string	"ptxas"
        /*0030*/ 	.string	"Cuda compilation tools, release 13.0, V13.0.88"
        /*0030*/ 	.string	"Build cuda_13.0.r13.0/compiler.36424714_0"
        /*0030*/ 	.string	"-arch sm_100 -m 64 "



//--------------------- .note.nv.cuinfo           --------------------------
	.section	.note.nv.cuinfo,"",@"SHT_NOTE"
	.sectionflags	@"SHF_NOTE_NV_CUINFO"
        /*0018*/ 	.short	0x0002
        /*001a*/ 	.short	0x0064
        /*001c*/ 	.short	0x0082
	.zero		2


//--------------------- .nv.info                  --------------------------
	.section	.nv.info,"",@"SHT_CUDA_INFO"
	.align	4


	//----- nvinfo : EIATTR_REGCOUNT
	.align		4
        /*0000*/ 	.byte	0x04, 0x2f
        /*0002*/ 	.short	(.L_41 - .L_40)
	.align		4
.L_40:
        /*0004*/ 	.word	index@(_Z22tv_loss_forward_kernelPKfPfiiii)
        /*0008*/ 	.word	0x00000022


	//----- nvinfo : EIATTR_FRAME_SIZE
	.align		4
.L_41:
        /*000c*/ 	.byte	0x04, 0x11
        /*000e*/ 	.short	(.L_43 - .L_42)
	.align		4
.L_42:
        /*0010*/ 	.word	index@($__internal_0_$__cuda_sm3x_div_rn_noftz_f32_slowpath)
        /*0014*/ 	.word	0x00000000


	//----- nvinfo : EIATTR_FRAME_SIZE
	.align		4
.L_43:
        /*0018*/ 	.byte	0x04, 0x11
        /*001a*/ 	.short	(.L_45 - .L_44)
	.align		4
.L_44:
        /*001c*/ 	.word	index@(_Z22tv_loss_forward_kernelPKfPfiiii)
        /*0020*/ 	.word	0x00000000


	//----- nvinfo : EIATTR_REGCOUNT
	.align		4
.L_45:
        /*0024*/ 	.byte	0x04, 0x2f
        /*0026*/ 	.short	(.L_47 - .L_46)
	.align		4
.L_46:
        /*0028*/ 	.word	index@(_ZN3cub18CUB_300001_SM_10006detail11EmptyKernelIvEEvv)
        /*002c*/ 	.word	0x00000004


	//----- nvinfo : EIATTR_FRAME_SIZE
	.align		4
.L_47:
        /*0030*/ 	.byte	0x04, 0x11
        /*0032*/ 	.short	(.L_49 - .L_48)
	.align		4
.L_48:
        /*0034*/ 	.word	index@(_ZN3cub18CUB_300001_SM_10006detail11EmptyKernelIvEEvv)
        /*0038*/ 	.word	0x00000000


	//----- nvinfo : EIATTR_MIN_STACK_SIZE
	.align		4
.L_49:
        /*003c*/ 	.byte	0x04, 0x12
        /*003e*/ 	.short	(.L_51 - .L_50)
	.align		4
.L_50:
        /*0040*/ 	.word	index@(_ZN3cub18CUB_300001_SM_10006detail11EmptyKernelIvEEvv)
        /*0044*/ 	.word	0x00000000


	//----- nvinfo : EIATTR_MIN_STACK_SIZE
	.align		4
.L_51:
        /*0048*/ 	.byte	0x04, 0x12
        /*004a*/ 	.short	(.L_53 - .L_52)
	.align		4
.L_52:
        /*004c*/ 	.word	index@(_Z22tv_loss_forward_kernelPKfPfiiii)
        /*0050*/ 	.word	0x00000000
.L_53:


//--------------------- .nv.compat                --------------------------
	.section	.nv.compat,"",@"SHT_CUDA_COMPAT_INFO"
	.align	4
        /*0000*/ 	.byte	0x02, 0x09, 0x00, 0x00, 0x02, 0x02, 0x01, 0x00, 0x02, 0x05, 0x05, 0x00, 0x03, 0x07, 0x01, 0x01
        /*0010*/ 	.byte	0x02, 0x03, 0x00, 0x00, 0x02, 0x06, 0x01, 0x00, 0x04, 0x0b, 0x08, 0x00, 0x01, 0x00, 0x00, 0x00
        /*0020*/ 	.byte	0x00, 0x00, 0x00, 0x00


//--------------------- .nv.info._ZN3cub18CUB_300001_SM_10006detail11EmptyKernelIvEEvv --------------------------
	.section	.nv.info._ZN3cub18CUB_300001_SM_10006detail11EmptyKernelIvEEvv,"",@"SHT_CUDA_INFO"
	.sectionflags	@""
	.align	4


	//----- nvinfo : EIATTR_CUDA_API_VERSION
	.align		4
        /*0000*/ 	.byte	0x04, 0x37
        /*0002*/ 	.short	(.L_55 - .L_54)
.L_54:
        /*0004*/ 	.word	0x00000082


	//----- nvinfo : EIATTR_SPARSE_MMA_MASK
	.align		4
.L_55:
        /*0008*/ 	.byte	0x03, 0x50
        /*000a*/ 	.short	0x0000


	//----- nvinfo : EIATTR_MAXREG_COUNT
	.align		4
        /*000c*/ 	.byte	0x03, 0x1b
        /*000e*/ 	.short	0x00ff


	//----- nvinfo : EIATTR_MERCURY_ISA_VERSION
	.align		4
        /*0010*/ 	.byte	0x03, 0x5f
        /*0012*/ 	.short	0x0101


	//----- nvinfo : EIATTR_VRC_CTA_INIT_COUNT
	.align		4
        /*0014*/ 	.byte	0x02, 0x4a
	.zero		1
	.zero		1


	//----- nvinfo : EIATTR_EXIT_INSTR_OFFSETS
	.align		4
        /*0018*/ 	.byte	0x04, 0x1c
        /*001a*/ 	.short	(.L_57 - .L_56)


	//   ....[0]....
.L_56:
        /*001c*/ 	.word	0x00000010


	//----- nvinfo : EIATTR_SW_WAR
	.align		4
.L_57:
        /*0020*/ 	.byte	0x04, 0x36
        /*0022*/ 	.short	(.L_59 - .L_58)
.L_58:
        /*0024*/ 	.word	0x00000008
.L_59:


//--------------------- .nv.info._Z22tv_loss_forward_kernelPKfPfiiii --------------------------
	.section	.nv.info._Z22tv_loss_forward_kernelPKfPfiiii,"",@"SHT_CUDA_INFO"
	.sectionflags	@""
	.align	4


	//----- nvinfo : EIATTR_CUDA_API_VERSION
	.align		4
        /*0000*/ 	.byte	0x04, 0x37
        /*0002*/ 	.short	(.L_61 - .L_60)
.L_60:
        /*0004*/ 	.word	0x00000082


	//----- nvinfo : EIATTR_KPARAM_INFO
	.align		4
.L_61:
        /*0008*/ 	.byte	0x04, 0x17
        /*000a*/ 	.short	(.L_63 - .L_62)
.L_62:
        /*000c*/ 	.word	0x00000000
        /*0010*/ 	.short	0x0005
        /*0012*/ 	.short	0x001c
        /*0014*/ 	.byte	0x00, 0xf0, 0x11, 0x00


	//----- nvinfo : EIATTR_KPARAM_INFO
	.align		4
.L_63:
        /*0018*/ 	.byte	0x04, 0x17
        /*001a*/ 	.short	(.L_65 - .L_64)
.L_64:
        /*001c*/ 	.word	0x00000000
        /*0020*/ 	.short	0x0004
        /*0022*/ 	.short	0x0018
        /*0024*/ 	.byte	0x00, 0xf0, 0x11, 0x00


	//----- nvinfo : EIATTR_KPARAM_INFO
	.align		4
.L_65:
        /*0028*/ 	.byte	0x04, 0x17
        /*002a*/ 	.short	(.L_67 - .L_66)
.L_66:
        /*002c*/ 	.word	0x00000000
        /*0030*/ 	.short	0x0003
        /*0032*/ 	.short	0x0014
        /*0034*/ 	.byte	0x00, 0xf0, 0x11, 0x00


	//----- nvinfo : EIATTR_KPARAM_INFO
	.align		4
.L_67:
        /*0038*/ 	.byte	0x04, 0x17
        /*003a*/ 	.short	(.L_69 - .L_68)
.L_68:
        /*003c*/ 	.word	0x00000000
        /*0040*/ 	.short	0x0002
        /*0042*/ 	.short	0x0010
        /*0044*/ 	.byte	0x00, 0xf0, 0x11, 0x00


	//----- nvinfo : EIATTR_KPARAM_INFO
	.align		4
.L_69:
        /*0048*/ 	.byte	0x04, 0x17
        /*004a*/ 	.short	(.L_71 - .L_70)
.L_70:
        /*004c*/ 	.word	0x00000000
        /*0050*/ 	.short	0x0001
        /*0052*/ 	.short	0x0008
        /*0054*/ 	.byte	0x00, 0xf5, 0x21, 0x00


	//----- nvinfo : EIATTR_KPARAM_INFO
	.align		4
.L_71:
        /*0058*/ 	.byte	0x04, 0x17
        /*005a*/ 	.short	(.L_73 - .L_72)
.L_72:
        /*005c*/ 	.word	0x00000000
        /*0060*/ 	.short	0x0000
        /*0062*/ 	.short	0x0000
        /*0064*/ 	.byte	0x00, 0xf5, 0x21, 0x00


	//----- nvinfo : EIATTR_SPARSE_MMA_MASK
	.align		4
.L_73:
        /*0068*/ 	.byte	0x03, 0x50
        /*006a*/ 	.short	0x0000


	//----- nvinfo : EIATTR_MAXREG_COUNT
	.align		4
        /*006c*/ 	.byte	0x03, 0x1b
        /*006e*/ 	.short	0x0040


	//----- nvinfo : EIATTR_NUM_BARRIERS
	.align		4
        /*0070*/ 	.byte	0x02, 0x4c
        /*0072*/ 	.byte	0x01
	.zero		1


	//----- nvinfo : EIATTR_MERCURY_ISA_VERSION
	.align		4
        /*0074*/ 	.byte	0x03, 0x5f
        /*0076*/ 	.short	0x0101


	//----- nvinfo : EIATTR_COOP_GROUP_MASK_REGIDS
	.align		4
        /*0078*/ 	.byte	0x04, 0x29
        /*007a*/ 	.short	(.L_75 - .L_74)


	//   ....[0]....
.L_74:
        /*007c*/ 	.word	0xffffffff


	//   ....[1]....
        /*0080*/ 	.word	0xffffffff


	//   ....[2]....
        /*0084*/ 	.word	0xffffffff


	//   ....[3]....
        /*0088*/ 	.word	0xffffffff


	//   ....[4]....
        /*008c*/ 	.word	0xffffffff


	//----- nvinfo : EIATTR_COOP_GROUP_INSTR_OFFSETS
	.align		4
.L_75:
        /*0090*/ 	.byte	0x04, 0x28
        /*0092*/ 	.short	(.L_77 - .L_76)


	//   ....[0]....
.L_76:
        /*0094*/ 	.word	0x00004050


	//   ....[1]....
        /*0098*/ 	.word	0x00004090


	//   ....[2]....
        /*009c*/ 	.word	0x000040b0


	//   ....[3]....
        /*00a0*/ 	.word	0x000040e0


	//   ....[4]....
        /*00a4*/ 	.word	0x00004140


	//----- nvinfo : EIATTR_VRC_CTA_INIT_COUNT
	.align		4
.L_77:
        /*00a8*/ 	.byte	0x02, 0x4a
	.zero		1
	.zero		1


	//----- nvinfo : EIATTR_EXIT_INSTR_OFFSETS
	.align		4
        /*00ac*/ 	.byte	0x04, 0x1c
        /*00ae*/ 	.short	(.L_79 - .L_78)


	//   ....[0]....
.L_78:
        /*00b0*/ 	.word	0x000041a0


	//   ....[1]....
        /*00b4*/ 	.word	0x000042a0


	//----- nvinfo : EIATTR_MAX_THREADS
	.align		4
.L_79:
        /*00b8*/ 	.byte	0x04, 0x05
        /*00ba*/ 	.short	(.L_81 - .L_80)
.L_80:
        /*00bc*/ 	.word	0x00000100
        /*00c0*/ 	.word	0x00000001
        /*00c4*/ 	.word	0x00000001


	//----- nvinfo : EIATTR_CRS_STACK_SIZE
	.align		4
.L_81:
        /*00c8*/ 	.byte	0x04, 0x1e
        /*00ca*/ 	.short	(.L_83 - .L_82)
.L_82:
        /*00cc*/ 	.word	0x00000000


	//----- nvinfo : EIATTR_CBANK_PARAM_SIZE
	.align		4
.L_83:
        /*00d0*/ 	.byte	0x03, 0x19
        /*00d2*/ 	.short	0x0020


	//----- nvinfo : EIATTR_PARAM_CBANK
	.align		4
        /*00d4*/ 	.byte	0x04, 0x0a
        /*00d6*/ 	.short	(.L_85 - .L_84)
	.align		4
.L_84:
        /*00d8*/ 	.word	index@(.nv.constant0._Z22tv_loss_forward_kernelPKfPfiiii)
        /*00dc*/ 	.short	0x0380
        /*00de*/ 	.short	0x0020


	//----- nvinfo : EIATTR_SW_WAR
	.align		4
.L_85:
        /*00e0*/ 	.byte	0x04, 0x36
        /*00e2*/ 	.short	(.L_87 - .L_86)
.L_86:
        /*00e4*/ 	.word	0x00000008
.L_87:


//--------------------- .nv.callgraph             --------------------------
	.section	.nv.callgraph,"",@"SHT_CUDA_CALLGRAPH"
	.align	4
	.sectionentsize	8
	.align		4
        /*0000*/ 	.word	0x00000000
	.align		4
        /*0004*/ 	.word	0xffffffff
	.align		4
        /*0008*/ 	.word	0x00000000
	.align		4
        /*000c*/ 	.word	0xfffffffe
	.align		4
        /*0010*/ 	.word	0x00000000
	.align		4
        /*0014*/ 	.word	0xfffffffd
	.align		4
        /*0018*/ 	.word	0x00000000
	.align		4
        /*001c*/ 	.word	0xfffffffc


//--------------------- .nv.constant4             --------------------------
	.section	.nv.constant4,"a",@progbits
	.align	8
	.align		8
.nv.constant4:
        /*0000*/ 	.dword	_ZN34_INTERNAL_43f3ad0e_4_k_cu_fd41410e4cuda3std3__436_GLOBAL__N__43f3ad0e_4_k_cu_fd41410e6ignoreE
	.align		8
        /*0008*/ 	.dword	_ZN34_INTERNAL_43f3ad0e_4_k_cu_fd41410e4cuda3std3__45__cpo5beginE
	.align		8
        /*0010*/ 	.dword	_ZN34_INTERNAL_43f3ad0e_4_k_cu_fd41410e4cuda3std3__45__cpo3endE
	.align		8
        /*0018*/ 	.dword	_ZN34_INTERNAL_43f3ad0e_4_k_cu_fd41410e4cuda3std3__45__cpo6cbeginE
	.align		8
        /*0020*/ 	.dword	_ZN34_INTERNAL_43f3ad0e_4_k_cu_fd41410e4cuda3std3__45__cpo4cendE
	.align		8
        /*0028*/ 	.dword	_ZN34_INTERNAL_43f3ad0e_4_k_cu_fd41410e4cuda3std3__45__cpo6rbeginE
	.align		8
        /*0030*/ 	.dword	_ZN34_INTERNAL_43f3ad0e_4_k_cu_fd41410e4cuda3std3__45__cpo4rendE
	.align		8
        /*0038*/ 	.dword	_ZN34_INTERNAL_43f3ad0e_4_k_cu_fd41410e4cuda3std3__45__cpo7crbeginE
	.align		8
        /*0040*/ 	.dword	_ZN34_INTERNAL_43f3ad0e_4_k_cu_fd41410e4cuda3std3__45__cpo5crendE
	.align		8
        /*0048*/ 	.dword	_ZN34_INTERNAL_43f3ad0e_4_k_cu_fd41410e4cuda3std3__419piecewise_constructE
	.align		8
        /*0050*/ 	.dword	_ZN34_INTERNAL_43f3ad0e_4_k_cu_fd41410e4cuda3std3__48in_placeE
	.align		8
        /*0058*/ 	.dword	_ZN34_INTERNAL_43f3ad0e_4_k_cu_fd41410e4cuda3std3__420unreachable_sentinelE
	.align		8
        /*0060*/ 	.dword	_ZN34_INTERNAL_43f3ad0e_4_k_cu_fd41410e4cuda3std3__47nulloptE
	.align		8
        /*0068*/ 	.dword	_ZN34_INTERNAL_43f3ad0e_4_k_cu_fd41410e4cuda3std3__48unexpectE
	.align		8
        /*0070*/ 	.dword	_ZN34_INTERNAL_43f3ad0e_4_k_cu_fd41410e4cuda3std6ranges3__45__cpo4swapE
	.align		8
        /*0078*/ 	.dword	_ZN34_INTERNAL_43f3ad0e_4_k_cu_fd41410e4cuda3std6ranges3__45__cpo9iter_moveE
	.align		8
        /*0080*/ 	.dword	_ZN34_INTERNAL_43f3ad0e_4_k_cu_fd41410e4cuda3std6ranges3__45__cpo7advanceE
	.align		8
        /*0088*/ 	.dword	_ZN34_INTERNAL_43f3ad0e_4_k_cu_fd41410e4cuda3std6ranges3__45__cpo5beginE
	.align		8
        /*0090*/ 	.dword	_ZN34_INTERNAL_43f3ad0e_4_k_cu_fd41410e4cuda3std6ranges3__45__cpo3endE
	.align		8
        /*0098*/ 	.dword	_ZN34_INTERNAL_43f3ad0e_4_k_cu_fd41410e4cuda3std6ranges3__45__cpo6cbeginE
	.align		8
        /*00a0*/ 	.dword	_ZN34_INTERNAL_43f3ad0e_4_k_cu_fd41410e4cuda3std6ranges3__45__cpo4cendE
	.align		8
        /*00a8*/ 	.dword	_ZN34_INTERNAL_43f3ad0e_4_k_cu_fd41410e4cuda3std6ranges3__45__cpo9iter_swapE
	.align		8
        /*00b0*/ 	.dword	_ZN34_INTERNAL_43f3ad0e_4_k_cu_fd41410e4cuda3std6ranges3__45__cpo4nextE
	.align		8
        /*00b8*/ 	.dword	_ZN34_INTERNAL_43f3ad0e_4_k_cu_fd41410e4cuda3std6ranges3__45__cpo4prevE
	.align		8
        /*00c0*/ 	.dword	_ZN34_INTERNAL_43f3ad0e_4_k_cu_fd41410e4cuda3std6ranges3__45__cpo4dataE
	.align		8
        /*00c8*/ 	.dword	_ZN34_INTERNAL_43f3ad0e_4_k_cu_fd41410e4cuda3std6ranges3__45__cpo5cdataE
	.align		8
        /*00d0*/ 	.dword	_ZN34_INTERNAL_43f3ad0e_4_k_cu_fd41410e4cuda3std6ranges3__45__cpo4sizeE
	.align		8
        /*00d8*/ 	.dword	_ZN34_INTERNAL_43f3ad0e_4_k_cu_fd41410e4cuda3std6ranges3__45__cpo5ssizeE
	.align		8
        /*00e0*/ 	.dword	_ZN34_INTERNAL_43f3ad0e_4_k_cu_fd41410e4cuda3std6ranges3__45__cpo8distanceE
	.align		8
        /*00e8*/ 	.dword	_ZN34_INTERNAL_43f3ad0e_4_k_cu_fd41410e6thrust24THRUST_300001_SM_1000_NS6system6detail10sequential3seqE
	.align		8
        /*00f0*/ 	.dword	_ZN34_INTERNAL_43f3ad0e_4_k_cu_fd41410e6thrust24THRUST_300001_SM_1000_NS12placeholders2_1E
	.align		8
        /*00f8*/ 	.dword	_ZN34_INTERNAL_43f3ad0e_4_k_cu_fd41410e6thrust24THRUST_300001_SM_1000_NS12placeholders2_2E
	.align		8
        /*0100*/ 	.dword	_ZN34_INTERNAL_43f3ad0e_4_k_cu_fd41410e6thrust24THRUST_300001_SM_1000_NS12placeholders2_3E
	.align		8
        /*0108*/ 	.dword	_ZN34_INTERNAL_43f3ad0e_4_k_cu_fd41410e6thrust24THRUST_300001_SM_1000_NS12placeholders2_4E
	.align		8
        /*0110*/ 	.dword	_ZN34_INTERNAL_43f3ad0e_4_k_cu_fd41410e6thrust24THRUST_300001_SM_1000_NS12placeholders2_5E
	.align		8
        /*0118*/ 	.dword	_ZN34_INTERNAL_43f3ad0e_4_k_cu_fd41410e6thrust24THRUST_300001_SM_1000_NS12placeholders2_6E
	.align		8
        /*0120*/ 	.dword	_ZN34_INTERNAL_43f3ad0e_4_k_cu_fd41410e6thrust24THRUST_300001_SM_1000_NS12placeholders2_7E
	.align		8
        /*0128*/ 	.dword	_ZN34_INTERNAL_43f3ad0e_4_k_cu_fd41410e6thrust24THRUST_300001_SM_1000_NS12placeholders2_8E
	.align		8
        /*0130*/ 	.dword	_ZN34_INTERNAL_43f3ad0e_4_k_cu_fd41410e6thrust24THRUST_300001_SM_1000_NS12placeholders2_9E
	.align		8
        /*0138*/ 	.dword	_ZN34_INTERNAL_43f3ad0e_4_k_cu_fd41410e6thrust24THRUST_300001_SM_1000_NS12placeholders3_10E


//--------------------- .text._ZN3cub18CUB_300001_SM_10006detail11EmptyKernelIvEEvv --------------------------
	.section	.text._ZN3cub18CUB_300001_SM_10006detail11EmptyKernelIvEEvv,"ax",@progbits
	.align	128
        .global         _ZN3cub18CUB_300001_SM_10006detail11EmptyKernelIvEEvv
        .type           _ZN3cub18CUB_300001_SM_10006detail11EmptyKernelIvEEvv,@function
        .size           _ZN3cub18CUB_300001_SM_10006detail11EmptyKernelIvEEvv,(.L_x_163 - _ZN3cub18CUB_300001_SM_10006detail11EmptyKernelIvEEvv)
        .other          _ZN3cub18CUB_300001_SM_10006detail11EmptyKernelIvEEvv,@"STO_CUDA_ENTRY STV_DEFAULT"
_ZN3cub18CUB_300001_SM_10006detail11EmptyKernelIvEEvv:
.text._ZN3cub18CUB_300001_SM_10006detail11EmptyKernelIvEEvv:
[----:B------:R-:W-:Y:S01]  /*0000*/  LDC R1, c[0x0][0x37c] ;  /* 0x0000df00ff017b82 */ /* 0x000fe20000000800 */
[----:B------:R-:W-:Y:S05]  /*0010*/  EXIT ;  /* 0x000000000000794d */ /* 0x000fea0003800000 */
.L_x_0:
[----:B------:R-:W-:-:S00]  /*0020*/  BRA `(.L_x_0) ;  /* 0xfffffffc00fc7947 */ /* 0x000fc0000383ffff */
[----:B------:R-:W-:-:S00]  /*0030*/  NOP ;  /* 0x0000000000007918 */ /* 0x000fc00000000000 */
        /* <DEDUP_REMOVED lines=12> */
.L_x_163:


//--------------------- .text._Z22tv_loss_forward_kernelPKfPfiiii --------------------------
	.section	.text._Z22tv_loss_forward_kernelPKfPfiiii,"ax",@progbits
	.align	128
        .global         _Z22tv_loss_forward_kernelPKfPfiiii
        .type           _Z22tv_loss_forward_kernelPKfPfiiii,@function
        .size           _Z22tv_loss_forward_kernelPKfPfiiii,(.L_x_162 - _Z22tv_loss_forward_kernelPKfPfiiii)
        .other          _Z22tv_loss_forward_kernelPKfPfiiii,@"STO_CUDA_ENTRY STV_DEFAULT"
_Z22tv_loss_forward_kernelPKfPfiiii:
.text._Z22tv_loss_forward_kernelPKfPfiiii:
[----:B------:R-:W-:Y:S01]  /*0000*/  LDC R1, c[0x0][0x37c] ;  /* 0x0000df00ff017b82 */ /* 0x000fe20000000800 */
[----:B------:R-:W0:Y:S07]  /*0010*/  S2R R16, SR_TID.X ;  /* 0x0000000000107919 */ /* 0x000e2e0000002100 */
[----:B------:R-:W1:Y:S01]  /*0020*/  LDC.64 R6, c[0x0][0x390] ;  /* 0x0000e400ff067b82 */ /* 0x000e620000000a00 */
[----:B------:R-:W2:Y:S01]  /*0030*/  LDCU.64 UR6, c[0x0][0x358] ;  /* 0x00006b00ff0677ac */ /* 0x000ea20008000a00 */
[----:B------:R-:W-:Y:S01]  /*0040*/  BSSY.RECONVERGENT B0, `(.L_x_1) ;  /* 0x00003ef000007945 */ /* 0x000fe20003800200 */
[----:B------:R-:W-:Y:S01]  /*0050*/  HFMA2 R14, -RZ, RZ, 0, 0 ;  /* 0x00000000ff0e7431 */ /* 0x000fe200000001ff */
[----:B------:R-:W3:Y:S04]  /*0060*/  LDCU UR5, c[0x0][0x39c] ;  /* 0x00007380ff0577ac */ /* 0x000ee80008000800 */
[----:B------:R-:W4:Y:S01]  /*0070*/  LDC.64 R2, c[0x0][0x398] ;  /* 0x0000e600ff027b82 */ /* 0x000f220000000a00 */
[----:B------:R-:W0:Y:S07]  /*0080*/  LDCU.64 UR8, c[0x0][0x398] ;  /* 0x00007300ff0877ac */ /* 0x000e2e0008000a00 */
[----:B------:R-:W0:Y:S08]  /*0090*/  S2UR UR4, SR_CTAID.X ;  /* 0x00000000000479c3 */ /* 0x000e300000002500 */
[----:B------:R-:W0:Y:S01]  /*00a0*/  LDC R9, c[0x0][0x360] ;  /* 0x0000d800ff097b82 */ /* 0x000e220000000800 */
[----:B-1----:R-:W-:-:S04]  /*00b0*/  IMAD R5, R7, R6, RZ ;  /* 0x0000000607057224 */ /* 0x002fc800078e02ff */
[----:B----4-:R-:W-:-:S04]  /*00c0*/  IMAD R0, R5, R2, RZ ;  /* 0x0000000205007224 */ /* 0x010fc800078e02ff */
[----:B------:R-:W-:Y:S02]  /*00d0*/  IMAD R17, R0, R3, RZ ;  /* 0x0000000300117224 */ /* 0x000fe400078e02ff */
[----:B0-----:R-:W-:-:S05]  /*00e0*/  IMAD R10, R9, UR4, R16 ;  /* 0x00000004090a7c24 */ /* 0x001fca000f8e0210 */
[----:B------:R-:W-:-:S13]  /*00f0*/  ISETP.GE.AND P0, PT, R10, R17, PT ;  /* 0x000000110a00720c */ /* 0x000fda0003f06270 */
[----:B--23--:R-:W-:Y:S05]  /*0100*/  @P0 BRA `(.L_x_2) ;  /* 0x0000003c00880947 */ /* 0x00cfea0003800000 */
[----:B------:R-:W0:Y:S01]  /*0110*/  LDC R15, c[0x0][0x39c] ;  /* 0x0000e700ff0f7b82 */ /* 0x000e220000000800 */
[----:B------:R-:W1:Y:S01]  /*0120*/  LDCU UR4, c[0x0][0x370] ;  /* 0x00006e00ff0477ac */ /* 0x000e620008000800 */
[-C--:B------:R-:W-:Y:S01]  /*0130*/  IMAD R12, R7, R2.reuse, RZ ;  /* 0x00000002070c7224 */ /* 0x080fe200078e02ff */
[----:B------:R-:W-:Y:S02]  /*0140*/  IADD3 R5, PT, PT, R3, -0x1, RZ ;  /* 0xffffffff03057810 */ /* 0x000fe40007ffe0ff */
[----:B------:R-:W-:Y:S02]  /*0150*/  MOV R14, RZ ;  /* 0x000000ff000e7202 */ /* 0x000fe40000000f00 */
[C---:B------:R-:W-:Y:S01]  /*0160*/  IADD3 R0, PT, PT, R12.reuse, -R7, RZ ;  /* 0x800000070c007210 */ /* 0x040fe20007ffe0ff */
[----:B------:R-:W2:Y:S01]  /*0170*/  LDC R13, c[0x0][0x398] ;  /* 0x0000e600ff0d7b82 */ /* 0x000ea20000000800 */
[C---:B------:R-:W-:Y:S01]  /*0180*/  IADD3 R2, PT, PT, R12.reuse, -R2, RZ ;  /* 0x800000020c027210 */ /* 0x040fe20007ffe0ff */
[----:B------:R-:W-:-:S02]  /*0190*/  IMAD R5, R12, R5, RZ ;  /* 0x000000050c057224 */ /* 0x000fc400078e02ff */
[-C--:B------:R-:W-:Y:S02]  /*01a0*/  IMAD R0, R0, R3.reuse, RZ ;  /* 0x0000000300007224 */ /* 0x080fe400078e02ff */
[----:B------:R-:W-:Y:S01]  /*01b0*/  IMAD R2, R2, R3, RZ ;  /* 0x0000000302027224 */ /* 0x000fe200078e02ff */
[----:B------:R-:W-:Y:S01]  /*01c0*/  I2FP.F32.S32 R8, R5 ;  /* 0x0000000500087245 */ /* 0x000fe20000201400 */
[----:B------:R-:W3:Y:S01]  /*01d0*/  LDC R11, c[0x0][0x394] ;  /* 0x0000e500ff0b7b82 */ /* 0x000ee20000000800 */
[----:B------:R-:W-:Y:S01]  /*01e0*/  I2FP.F32.S32 R7, R0 ;  /* 0x0000000000077245 */ /* 0x000fe20000201400 */
[----:B-1----:R-:W-:Y:S01]  /*01f0*/  IMAD R9, R9, UR4, RZ ;  /* 0x0000000409097c24 */ /* 0x002fe2000f8e02ff */
[----:B------:R-:W-:-:S05]  /*0200*/  I2FP.F32.S32 R6, R2 ;  /* 0x0000000200067245 */ /* 0x000fca0000201400 */
[----:B------:R-:W1:Y:S02]  /*0210*/  LDC.64 R18, c[0x0][0x380] ;  /* 0x0000e000ff127b82 */ /* 0x000e640000000a00 */
.L_x_147:
[----:B0-----:R-:W-:Y:S02]  /*0220*/  IABS R21, R15 ;  /* 0x0000000f00157213 */ /* 0x001fe40000000000 */
[----:B------:R-:W-:Y:S02]  /*0230*/  IABS R20, R10 ;  /* 0x0000000a00147213 */ /* 0x000fe40000000000 */
[----:B------:R-:W0:Y:S08]  /*0240*/  I2F.RP R0, R21 ;  /* 0x0000001500007306 */ /* 0x000e300000209400 */
[----:B0-----:R-:W0:Y:S02]  /*0250*/  MUFU.RCP R0, R0 ;  /* 0x0000000000007308 */ /* 0x001e240000001000 */
[----:B0-----:R-:W-:-:S02]  /*0260*/  IADD3 R2, PT, PT, R0, 0xffffffe, RZ ;  /* 0x0ffffffe00027810 */ /* 0x001fc40007ffe0ff */
[----:B--2---:R-:W-:-:S04]  /*0270*/  IABS R0, R13 ;  /* 0x0000000d00007213 */ /* 0x004fc80000000000 */
[----:B------:R0:W2:Y:S02]  /*0280*/  F2I.FTZ.U32.TRUNC.NTZ R3, R2 ;  /* 0x0000000200037305 */ /* 0x0000a4000021f000 */
[----:B0-----:R-:W-:Y:S02]  /*0290*/  MOV R2, RZ ;  /* 0x000000ff00027202 */ /* 0x001fe40000000f00 */
[----:B--2---:R-:W-:-:S05]  /*02a0*/  IADD3 R4, PT, PT, RZ, -R3, RZ ;  /* 0x80000003ff047210 */ /* 0x004fca0007ffe0ff */
[----:B------:R-:W-:-:S04]  /*02b0*/  IMAD R5, R4, R21, RZ ;  /* 0x0000001504057224 */ /* 0x000fc800078e02ff */
[----:B------:R-:W-:Y:S02]  /*02c0*/  IMAD.HI.U32 R3, R3, R5, R2 ;  /* 0x0000000503037227 */ /* 0x000fe400078e0002 */
[----:B------:R-:W0:Y:S04]  /*02d0*/  I2F.RP R5, R0 ;  /* 0x0000000000057306 */ /* 0x000e280000209400 */
[----:B------:R-:W-:-:S05]  /*02e0*/  IMAD.HI.U32 R4, R3, R20, RZ ;  /* 0x0000001403047227 */ /* 0x000fca00078e00ff */
[----:B------:R-:W-:-:S05]  /*02f0*/  IADD3 R2, PT, PT, -R4, RZ, RZ ;  /* 0x000000ff04027210 */ /* 0x000fca0007ffe1ff */
[C---:B------:R-:W-:Y:S01]  /*0300*/  IMAD R2, R21.reuse, R2, R20 ;  /* 0x0000000215027224 */ /* 0x040fe200078e0214 */
[----:B0-----:R-:W0:Y:S04]  /*0310*/  MUFU.RCP R5, R5 ;  /* 0x0000000500057308 */ /* 0x001e280000001000 */
[----:B------:R-:W-:-:S13]  /*0320*/  ISETP.GT.U32.AND P2, PT, R21, R2, PT ;  /* 0x000000021500720c */ /* 0x000fda0003f44070 */
[-C--:B------:R-:W-:Y:S02]  /*0330*/  @!P2 IADD3 R2, PT, PT, R2, -R21.reuse, RZ ;  /* 0x800000150202a210 */ /* 0x080fe40007ffe0ff */
[----:B0-----:R-:W-:Y:S02]  /*0340*/  IADD3 R3, PT, PT, R5, 0xffffffe, RZ ;  /* 0x0ffffffe05037810 */ /* 0x001fe40007ffe0ff */
[----:B------:R-:W-:Y:S02]  /*0350*/  ISETP.GE.U32.AND P0, PT, R2, R21, PT ;  /* 0x000000150200720c */ /* 0x000fe40003f06070 */
[----:B------:R-:W-:Y:S02]  /*0360*/  LOP3.LUT R2, R10, R15, RZ, 0x3c, !PT ;  /* 0x0000000f0a027212 */ /* 0x000fe400078e3cff */
[----:B------:R-:W0:Y:S01]  /*0370*/  F2I.FTZ.U32.TRUNC.NTZ R3, R3 ;  /* 0x0000000300037305 */ /* 0x000e22000021f000 */
[----:B------:R-:W-:Y:S02]  /*0380*/  @!P2 IADD3 R4, PT, PT, R4, 0x1, RZ ;  /* 0x000000010404a810 */ /* 0x000fe40007ffe0ff */
[----:B------:R-:W-:Y:S01]  /*0390*/  ISETP.GE.AND P1, PT, R2, RZ, PT ;  /* 0x000000ff0200720c */ /* 0x000fe20003f26270 */
[----:B------:R-:W-:Y:S01]  /*03a0*/  HFMA2 R2, -RZ, RZ, 0, 0 ;  /* 0x00000000ff027431 */ /* 0x000fe200000001ff */
[----:B------:R-:W-:-:S02]  /*03b0*/  ISETP.NE.AND P2, PT, R15, RZ, PT ;  /* 0x000000ff0f00720c */ /* 0x000fc40003f45270 */
[----:B---3--:R-:W-:Y:S02]  /*03c0*/  IABS R5, R11 ;  /* 0x0000000b00057213 */ /* 0x008fe40000000000 */
[----:B------:R-:W-:Y:S02]  /*03d0*/  @P0 IADD3 R4, PT, PT, R4, 0x1, RZ ;  /* 0x0000000104040810 */ /* 0x000fe40007ffe0ff */
[----:B0-----:R-:W-:-:S05]  /*03e0*/  IADD3 R21, PT, PT, RZ, -R3, RZ ;  /* 0x80000003ff157210 */ /* 0x001fca0007ffe0ff */
[----:B------:R-:W-:Y:S02]  /*03f0*/  @!P1 IADD3 R4, PT, PT, -R4, RZ, RZ ;  /* 0x000000ff04049210 */ /* 0x000fe40007ffe1ff */
[----:B------:R-:W-:Y:S01]  /*0400*/  @!P2 LOP3.LUT R4, RZ, R15, RZ, 0x33, !PT ;  /* 0x0000000fff04a212 */ /* 0x000fe200078e33ff */
[----:B------:R-:W-:-:S03]  /*0410*/  IMAD R21, R21, R0, RZ ;  /* 0x0000000015157224 */ /* 0x000fc600078e02ff */
[----:B------:R-:W-:Y:S01]  /*0420*/  IABS R20, R4 ;  /* 0x0000000400147213 */ /* 0x000fe20000000000 */
[----:B------:R-:W-:-:S03]  /*0430*/  IMAD.HI.U32 R2, R3, R21, R2 ;  /* 0x0000001503027227 */ /* 0x000fc600078e0002 */
[----:B------:R-:W-:Y:S02]  /*0440*/  MOV R3, R20 ;  /* 0x0000001400037202 */ /* 0x000fe40000000f00 */
[----:B------:R-:W0:Y:S03]  /*0450*/  I2F.RP R20, R5 ;  /* 0x0000000500147306 */ /* 0x000e260000209400 */
        /* <DEDUP_REMOVED lines=8> */
[----:B------:R-:W0:Y:S01]  /*04e0*/  F2I.FTZ.U32.TRUNC.NTZ R3, R21 ;  /* 0x0000001500037305 */ /* 0x000e22000021f000 */
[----:B------:R-:W-:Y:S02]  /*04f0*/  LOP3.LUT R0, R4, R13, RZ, 0x3c, !PT ;  /* 0x0000000d04007212 */ /* 0x000fe400078e3cff */
[----:B------:R-:W-:Y:S02]  /*0500*/  @!P2 IADD3 R2, PT, PT, R2, 0x1, RZ ;  /* 0x000000010202a810 */ /* 0x000fe40007ffe0ff */
[----:B------:R-:W-:-:S02]  /*0510*/  ISETP.GE.AND P1, PT, R0, RZ, PT ;  /* 0x000000ff0000720c */ /* 0x000fc40003f26270 */
[----:B------:R-:W-:-:S04]  /*0520*/  ISETP.NE.AND P2, PT, R13, RZ, PT ;  /* 0x000000ff0d00720c */ /* 0x000fc80003f45270 */
[----:B------:R-:W-:-:S04]  /*0530*/  @P0 IADD3 R2, PT, PT, R2, 0x1, RZ ;  /* 0x0000000102020810 */ /* 0x000fc80007ffe0ff */
[----:B------:R-:W-:Y:S01]  /*0540*/  MOV R20, R2 ;  /* 0x0000000200147202 */ /* 0x000fe20000000f00 */
[----:B------:R-:W-:Y:S01]  /*0550*/  HFMA2 R2, -RZ, RZ, 0, 0 ;  /* 0x00000000ff027431 */ /* 0x000fe200000001ff */
[----:B0-----:R-:W-:Y:S02]  /*0560*/  IADD3 R0, PT, PT, RZ, -R3, RZ ;  /* 0x80000003ff007210 */ /* 0x001fe40007ffe0ff */
[----:B------:R-:W-:Y:S02]  /*0570*/  @!P1 IADD3 R20, PT, PT, -R20, RZ, RZ ;  /* 0x000000ff14149210 */ /* 0x000fe40007ffe1ff */
[----:B------:R-:W-:Y:S01]  /*0580*/  @!P2 LOP3.LUT R20, RZ, R13, RZ, 0x33, !PT ;  /* 0x0000000dff14a212 */ /* 0x000fe200078e33ff */
[----:B------:R-:W-:-:S03]  /*0590*/  IMAD R21, R0, R5, RZ ;  /* 0x0000000500157224 */ /* 0x000fc600078e02ff */
[----:B------:R-:W-:Y:S01]  /*05a0*/  IABS R0, R20 ;  /* 0x0000001400007213 */ /* 0x000fe20000000000 */
[----:B------:R-:W-:-:S06]  /*05b0*/  IMAD.HI.U32 R2, R3, R21, R2 ;  /* 0x0000001503027227 */ /* 0x000fcc00078e0002 */
[----:B------:R-:W-:-:S05]  /*05c0*/  IMAD.HI.U32 R2, R2, R0, RZ ;  /* 0x0000000002027227 */ /* 0x000fca00078e00ff */
[----:B------:R-:W-:-:S05]  /*05d0*/  IADD3 R3, PT, PT, -R2, RZ, RZ ;  /* 0x000000ff02037210 */ /* 0x000fca0007ffe1ff */
[----:B------:R-:W-:Y:S01]  /*05e0*/  IMAD R0, R5, R3, R0 ;  /* 0x0000000305007224 */ /* 0x000fe200078e0200 */
[----:B------:R-:W-:-:S04]  /*05f0*/  IADD3 R3, PT, PT, -R20, RZ, RZ ;  /* 0x000000ff14037210 */ /* 0x000fc80007ffe1ff */
[----:B------:R-:W-:-:S13]  /*0600*/  ISETP.GT.U32.AND P2, PT, R5, R0, PT ;  /* 0x000000000500720c */ /* 0x000fda0003f44070 */
[-C--:B------:R-:W-:Y:S02]  /*0610*/  @!P2 IADD3 R0, PT, PT, R0, -R5.reuse, RZ ;  /* 0x800000050000a210 */ /* 0x080fe40007ffe0ff */
[----:B------:R-:W-:Y:S02]  /*0620*/  @!P2 IADD3 R2, PT, PT, R2, 0x1, RZ ;  /* 0x000000010202a810 */ /* 0x000fe40007ffe0ff */
[----:B------:R-:W-:Y:S02]  /*0630*/  ISETP.GE.U32.AND P0, PT, R0, R5, PT ;  /* 0x000000050000720c */ /* 0x000fe40003f06070 */
[----:B------:R-:W-:Y:S02]  /*0640*/  LOP3.LUT R0, R20, R11, RZ, 0x3c, !PT ;  /* 0x0000000b14007212 */ /* 0x000fe400078e3cff */
[----:B------:R-:W-:Y:S02]  /*0650*/  ISETP.NE.AND P2, PT, R11, RZ, PT ;  /* 0x000000ff0b00720c */ /* 0x000fe40003f45270 */
[----:B------:R-:W-:-:S02]  /*0660*/  ISETP.GE.AND P1, PT, R0, RZ, PT ;  /* 0x000000ff0000720c */ /* 0x000fc40003f26270 */
[----:B------:R-:W-:Y:S01]  /*0670*/  IADD3 R0, PT, PT, -R4, RZ, RZ ;  /* 0x000000ff04007210 */ /* 0x000fe20007ffe1ff */
[----:B------:R-:W-:-:S04]  /*0680*/  IMAD R4, R13, R3, R4 ;  /* 0x000000030d047224 */ /* 0x000fc800078e0204 */
[----:B------:R-:W-:-:S06]  /*0690*/  @P0 IADD3 R2, PT, PT, R2, 0x1, RZ ;  /* 0x0000000102020810 */ /* 0x000fcc0007ffe0ff */
[----:B------:R-:W-:Y:S02]  /*06a0*/  @!P1 IADD3 R2, PT, PT, -R2, RZ, RZ ;  /* 0x000000ff02029210 */ /* 0x000fe40007ffe1ff */
[----:B------:R-:W-:-:S05]  /*06b0*/  @!P2 LOP3.LUT R2, RZ, R11, RZ, 0x33, !PT ;  /* 0x0000000bff02a212 */ /* 0x000fca00078e33ff */
[----:B------:R-:W-:-:S05]  /*06c0*/  IMAD R2, R2, R11, RZ ;  /* 0x0000000b02027224 */ /* 0x000fca00078e02ff */
[----:B------:R-:W-:-:S05]  /*06d0*/  IADD3 R5, PT, PT, R20, -R2, RZ ;  /* 0x8000000214057210 */ /* 0x000fca0007ffe0ff */
[----:B------:R-:W-:Y:S02]  /*06e0*/  IMAD R27, R2, 0xc, R5 ;  /* 0x0000000c021b7824 */ /* 0x000fe400078e0205 */
[----:B------:R-:W-:Y:S02]  /*06f0*/  IMAD R2, R15, R0, R10 ;  /* 0x000000000f027224 */ /* 0x000fe400078e020a */
[----:B------:R-:W-:-:S04]  /*0700*/  IMAD R27, R27, R13, R4 ;  /* 0x0000000d1b1b7224 */ /* 0x000fc800078e0204 */
[----:B------:R-:W-:-:S04]  /*0710*/  IMAD R25, R27, R15, R2 ;  /* 0x0000000f1b197224 */ /* 0x000fc800078e0202 */
[----:B-1----:R-:W-:-:S05]  /*0720*/  IMAD.WIDE R20, R25, 0x4, R18 ;  /* 0x0000000419147825 */ /* 0x002fca00078e0212 */
[----:B-----5:R0:W5:Y:S01]  /*0730*/  LDG.E.CONSTANT R23, desc[UR6][R20.64] ;  /* 0x0000000614177981 */ /* 0x020162000c1e9900 */
[----:B------:R-:W-:Y:S01]  /*0740*/  ISETP.GE.AND P0, PT, R2, 0x1, PT ;  /* 0x000000010200780c */ /* 0x000fe20003f06270 */
[----:B------:R-:W-:-:S12]  /*0750*/  BSSY.RECONVERGENT B3, `(.L_x_3) ;  /* 0x0000013000037945 */ /* 0x000fd80003800200 */
[----:B0-----:R-:W-:Y:S05]  /*0760*/  @!P0 BRA `(.L_x_4) ;  /* 0x0000000000448947 */ /* 0x001fea0003800000 */
[----:B------:R-:W2:Y:S01]  /*0770*/  LDG.E.CONSTANT R20, desc[UR6][R20.64+-0x4] ;  /* 0xfffffc0614147981 */ /* 0x000ea2000c1e9900 */
[----:B------:R-:W0:Y:S01]  /*0780*/  MUFU.RCP R29, R8 ;  /* 0x00000008001d7308 */ /* 0x000e220000001000 */
[----:B------:R-:W-:Y:S01]  /*0790*/  BSSY.RECONVERGENT B4, `(.L_x_5) ;  /* 0x000000d000047945 */ /* 0x000fe20003800200 */
[----:B0-----:R-:W-:-:S04]  /*07a0*/  FFMA R0, -R8, R29, 1 ;  /* 0x3f80000008007423 */ /* 0x001fc8000000011d */
[----:B------:R-:W-:Y:S01]  /*07b0*/  FFMA R0, R29, R0, R29 ;  /* 0x000000001d007223 */ /* 0x000fe2000000001d */
[----:B--2--5:R-:W-:-:S04]  /*07c0*/  FADD R3, R23, -R20 ;  /* 0x8000001417037221 */ /* 0x024fc80000000000 */
[----:B------:R-:W-:-:S04]  /*07d0*/  FMUL R3, R3, R3 ;  /* 0x0000000303037220 */ /* 0x000fc80000400000 */
[----:B------:R-:W0:Y:S01]  /*07e0*/  FCHK P0, R3, R8 ;  /* 0x0000000803007302 */ /* 0x000e220000000000 */
[----:B------:R-:W-:-:S04]  /*07f0*/  FFMA R29, R3, R0, RZ ;  /* 0x00000000031d7223 */ /* 0x000fc800000000ff */
[----:B------:R-:W-:-:S04]  /*0800*/  FFMA R22, -R8, R29, R3 ;  /* 0x0000001d08167223 */ /* 0x000fc80000000103 */
[----:B------:R-:W-:Y:S01]  /*0810*/  FFMA R0, R0, R22, R29 ;  /* 0x0000001600007223 */ /* 0x000fe2000000001d */
[----:B0-----:R-:W-:Y:S06]  /*0820*/  @!P0 BRA `(.L_x_6) ;  /* 0x00000000000c8947 */ /* 0x001fec0003800000 */
[----:B------:R-:W-:Y:S02]  /*0830*/  MOV R0, R8 ;  /* 0x0000000800007202 */ /* 0x000fe40000000f00 */
[----:B------:R-:W-:-:S07]  /*0840*/  MOV R20, 0x860 ;  /* 0x0000086000147802 */ /* 0x000fce0000000f00 */
[----:B------:R-:W-:Y:S05]  /*0850*/  CALL.REL.NOINC `($__internal_0_$__cuda_sm3x_div_rn_noftz_f32_slowpath) ;  /* 0x0000003800947944 */ /* 0x000fea0003c00000 */
.L_x_6:
[----:B------:R-:W-:Y:S05]  /*0860*/  BSYNC.RECONVERGENT B4 ;  /* 0x0000000000047941 */ /* 0x000fea0003800200 */
.L_x_5:
[----:B------:R-:W-:-:S07]  /*0870*/  FADD R14, R14, R0 ;  /* 0x000000000e0e7221 */ /* 0x000fce0000000000 */
.L_x_4:
[----:B------:R-:W-:Y:S05]  /*0880*/  BSYNC.RECONVERGENT B3 ;  /* 0x0000000000037941 */ /* 0x000fea0003800200 */
.L_x_3:
[----:B------:R-:W-:Y:S01]  /*0890*/  ISETP.GE.AND P0, PT, R4, 0x1, PT ;  /* 0x000000010400780c */ /* 0x000fe20003f06270 */
[----:B------:R-:W-:-:S12]  /*08a0*/  BSSY.RECONVERGENT B3, `(.L_x_7) ;  /* 0x0000015000037945 */ /* 0x000fd80003800200 */
[----:B------:R-:W-:Y:S05]  /*08b0*/  @!P0 BRA `(.L_x_8) ;  /* 0x00000000004c8947 */ /* 0x000fea0003800000 */
[----:B------:R-:W-:-:S05]  /*08c0*/  IADD3 R21, PT, PT, R25, -UR5, RZ ;  /* 0x8000000519157c10 */ /* 0x000fca000fffe0ff */
[----:B------:R-:W-:-:S06]  /*08d0*/  IMAD.WIDE R20, R21, 0x4, R18 ;  /* 0x0000000415147825 */ /* 0x000fcc00078e0212 */
        /* <DEDUP_REMOVED lines=15> */
.L_x_10:
[----:B------:R-:W-:Y:S05]  /*09d0*/  BSYNC.RECONVERGENT B4 ;  /* 0x0000000000047941 */ /* 0x000fea0003800200 */
.L_x_9:
[----:B------:R-:W-:-:S07]  /*09e0*/  FADD R14, R14, R0 ;  /* 0x000000000e0e7221 */ /* 0x000fce0000000000 */
.L_x_8:
[----:B------:R-:W-:Y:S05]  /*09f0*/  BSYNC.RECONVERGENT B3 ;  /* 0x0000000000037941 */ /* 0x000fea0003800200 */
.L_x_7:
[----:B------:R-:W-:Y:S01]  /*0a00*/  ISETP.GE.AND P0, PT, R5, 0x1, PT ;  /* 0x000000010500780c */ /* 0x000fe20003f06270 */
[----:B------:R-:W-:-:S12]  /*0a10*/  BSSY.RECONVERGENT B3, `(.L_x_11) ;  /* 0x0000016000037945 */ /* 0x000fd80003800200 */
[----:B------:R-:W-:Y:S05]  /*0a20*/  @!P0 BRA `(.L_x_12) ;  /* 0x0000000000508947 */ /* 0x000fea0003800000 */
[----:B------:R-:W-:-:S05]  /*0a30*/  IADD3 R0, PT, PT, RZ, -UR9, RZ ;  /* 0x80000009ff007c10 */ /* 0x000fca000fffe0ff */
[----:B------:R-:W-:-:S04]  /*0a40*/  IMAD R21, R0, UR8, R25 ;  /* 0x0000000800157c24 */ /* 0x000fc8000f8e0219 */
        /* <DEDUP_REMOVED lines=16> */
.L_x_14:
[----:B------:R-:W-:Y:S05]  /*0b50*/  BSYNC.RECONVERGENT B4 ;  /* 0x0000000000047941 */ /* 0x000fea0003800200 */
.L_x_13:
[----:B------:R-:W-:-:S07]  /*0b60*/  FADD R14, R14, R0 ;  /* 0x000000000e0e7221 */ /* 0x000fce0000000000 */
.L_x_12:
[----:B------:R-:W-:Y:S05]  /*0b70*/  BSYNC.RECONVERGENT B3 ;  /* 0x0000000000037941 */ /* 0x000fea0003800200 */
.L_x_11:
[----:B------:R-:W-:-:S05]  /*0b80*/  IADD3 R27, PT, PT, R12, R27, RZ ;  /* 0x0000001b0c1b7210 */ /* 0x000fca0007ffe0ff */
[----:B------:R-:W-:-:S04]  /*0b90*/  IMAD R25, R27, UR5, R2 ;  /* 0x000000051b197c24 */ /* 0x000fc8000f8e0202 */
[----:B------:R-:W-:-:S05]  /*0ba0*/  IMAD.WIDE R20, R25, 0x4, R18 ;  /* 0x0000000419147825 */ /* 0x000fca00078e0212 */
[----:B-----5:R0:W5:Y:S01]  /*0bb0*/  LDG.E.CONSTANT R23, desc[UR6][R20.64] ;  /* 0x0000000614177981 */ /* 0x020162000c1e9900 */
[----:B------:R-:W-:Y:S01]  /*0bc0*/  ISETP.GE.AND P0, PT, R2, 0x1, PT ;  /* 0x000000010200780c */ /* 0x000fe20003f06270 */
[----:B------:R-:W-:-:S12]  /*0bd0*/  BSSY.RECONVERGENT B3, `(.L_x_15) ;  /* 0x0000014000037945 */ /* 0x000fd80003800200 */
[----:B0-----:R-:W-:Y:S05]  /*0be0*/  @!P0 BRA `(.L_x_16) ;  /* 0x0000000000488947 */ /* 0x001fea0003800000 */
[----:B------:R-:W2:Y:S01]  /*0bf0*/  LDG.E.CONSTANT R20, desc[UR6][R20.64+-0x4] ;  /* 0xfffffc0614147981 */ /* 0x000ea2000c1e9900 */
[----:B------:R-:W0:Y:S01]  /*0c00*/  MUFU.RCP R3, R8 ;  /* 0x0000000800037308 */ /* 0x000e220000001000 */
[----:B------:R-:W-:Y:S01]  /*0c10*/  BSSY.RECONVERGENT B4, `(.L_x_17) ;  /* 0x000000e000047945 */ /* 0x000fe20003800200 */
[----:B0-----:R-:W-:Y:S01]  /*0c20*/  FFMA R22, -R8, R3, 1 ;  /* 0x3f80000008167423 */ /* 0x001fe20000000103 */
[----:B--2--5:R-:W-:-:S04]  /*0c30*/  FADD R0, R23, -R20 ;  /* 0x8000001417007221 */ /* 0x024fc80000000000 */
[----:B------:R-:W-:Y:S01]  /*0c40*/  FMUL R29, R0, R0 ;  /* 0x00000000001d7220 */ /* 0x000fe20000400000 */
[----:B------:R-:W-:-:S03]  /*0c50*/  FFMA R0, R3, R22, R3 ;  /* 0x0000001603007223 */ /* 0x000fc60000000003 */
[----:B------:R-:W0:Y:S01]  /*0c60*/  FCHK P0, R29, R8 ;  /* 0x000000081d007302 */ /* 0x000e220000000000 */
[----:B------:R-:W-:-:S04]  /*0c70*/  FFMA R3, R0, R29, RZ ;  /* 0x0000001d00037223 */ /* 0x000fc800000000ff */
[----:B------:R-:W-:-:S04]  /*0c80*/  FFMA R22, -R8, R3, R29 ;  /* 0x0000000308167223 */ /* 0x000fc8000000011d */
[----:B------:R-:W-:Y:S01]  /*0c90*/  FFMA R0, R0, R22, R3 ;  /* 0x0000001600007223 */ /* 0x000fe20000000003 */
[----:B0-----:R-:W-:Y:S06]  /*0ca0*/  @!P0 BRA `(.L_x_18) ;  /* 0x0000000000108947 */ /* 0x001fec0003800000 */
[----:B------:R-:W-:Y:S02]  /*0cb0*/  MOV R3, R29 ;  /* 0x0000001d00037202 */ /* 0x000fe40000000f00 */
[----:B------:R-:W-:Y:S02]  /*0cc0*/  MOV R0, R8 ;  /* 0x0000000800007202 */ /* 0x000fe40000000f00 */
[----:B------:R-:W-:-:S07]  /*0cd0*/  MOV R20, 0xcf0 ;  /* 0x00000cf000147802 */ /* 0x000fce0000000f00 */
[----:B------:R-:W-:Y:S05]  /*0ce0*/  CALL.REL.NOINC `($__internal_0_$__cuda_sm3x_div_rn_noftz_f32_slowpath) ;  /* 0x0000003400707944 */ /* 0x000fea0003c00000 */
.L_x_18:
[----:B------:R-:W-:Y:S05]  /*0cf0*/  BSYNC.RECONVERGENT B4 ;  /* 0x0000000000047941 */ /* 0x000fea0003800200 */
.L_x_17:
[----:B------:R-:W-:-:S07]  /*0d00*/  FADD R14, R14, R0 ;  /* 0x000000000e0e7221 */ /* 0x000fce0000000000 */
.L_x_16:
[----:B------:R-:W-:Y:S05]  /*0d10*/  BSYNC.RECONVERGENT B3 ;  /* 0x0000000000037941 */ /* 0x000fea0003800200 */
.L_x_15:
        /* <DEDUP_REMOVED lines=21> */
.L_x_22:
[----:B------:R-:W-:Y:S05]  /*0e70*/  BSYNC.RECONVERGENT B4 ;  /* 0x0000000000047941 */ /* 0x000fea0003800200 */
.L_x_21:
[----:B------:R-:W-:-:S07]  /*0e80*/  FADD R14, R14, R0 ;  /* 0x000000000e0e7221 */ /* 0x000fce0000000000 */
.L_x_20:
[----:B------:R-:W-:Y:S05]  /*0e90*/  BSYNC.RECONVERGENT B3 ;  /* 0x0000000000037941 */ /* 0x000fea0003800200 */
.L_x_19:
        /* <DEDUP_REMOVED lines=22> */
.L_x_26:
[----:B------:R-:W-:Y:S05]  /*1000*/  BSYNC.RECONVERGENT B4 ;  /* 0x0000000000047941 */ /* 0x000fea0003800200 */
.L_x_25:
[----:B------:R-:W-:-:S07]  /*1010*/  FADD R14, R14, R0 ;  /* 0x000000000e0e7221 */ /* 0x000fce0000000000 */
.L_x_24:
[----:B------:R-:W-:Y:S05]  /*1020*/  BSYNC.RECONVERGENT B3 ;  /* 0x0000000000037941 */ /* 0x000fea0003800200 */
.L_x_23:
        /* <DEDUP_REMOVED lines=23> */
.L_x_30:
[----:B------:R-:W-:Y:S05]  /*11a0*/  BSYNC.RECONVERGENT B4 ;  /* 0x0000000000047941 */ /* 0x000fea0003800200 */
.L_x_29:
[----:B------:R-:W-:-:S07]  /*11b0*/  FADD R14, R14, R0 ;  /* 0x000000000e0e7221 */ /* 0x000fce0000000000 */
.L_x_28:
[----:B------:R-:W-:Y:S05]  /*11c0*/  BSYNC.RECONVERGENT B3 ;  /* 0x0000000000037941 */ /* 0x000fea0003800200 */
.L_x_27:
        /* <DEDUP_REMOVED lines=21> */
.L_x_34:
[----:B------:R-:W-:Y:S05]  /*1320*/  BSYNC.RECONVERGENT B4 ;  /* 0x0000000000047941 */ /* 0x000fea0003800200 */
.L_x_33:
[----:B------:R-:W-:-:S07]  /*1330*/  FADD R14, R14, R0 ;  /* 0x000000000e0e7221 */ /* 0x000fce0000000000 */
.L_x_32:
[----:B------:R-:W-:Y:S05]  /*1340*/  BSYNC.RECONVERGENT B3 ;  /* 0x0000000000037941 */ /* 0x000fea0003800200 */
.L_x_31:
        /* <DEDUP_REMOVED lines=22> */
.L_x_38:
[----:B------:R-:W-:Y:S05]  /*14b0*/  BSYNC.RECONVERGENT B4 ;  /* 0x0000000000047941 */ /* 0x000fea0003800200 */
.L_x_37:
[----:B------:R-:W-:-:S07]  /*14c0*/  FADD R14, R14, R0 ;  /* 0x000000000e0e7221 */ /* 0x000fce0000000000 */
.L_x_36:
[----:B------:R-:W-:Y:S05]  /*14d0*/  BSYNC.RECONVERGENT B3 ;  /* 0x0000000000037941 */ /* 0x000fea0003800200 */
.L_x_35:
        /* <DEDUP_REMOVED lines=23> */
.L_x_42:
[----:B------:R-:W-:Y:S05]  /*1650*/  BSYNC.RECONVERGENT B4 ;  /* 0x0000000000047941 */ /* 0x000fea0003800200 */
.L_x_41:
[----:B------:R-:W-:-:S07]  /*1660*/  FADD R14, R14, R0 ;  /* 0x000000000e0e7221 */ /* 0x000fce0000000000 */
.L_x_40:
[----:B------:R-:W-:Y:S05]  /*1670*/  BSYNC.RECONVERGENT B3 ;  /* 0x0000000000037941 */ /* 0x000fea0003800200 */
.L_x_39:
        /* <DEDUP_REMOVED lines=21> */
.L_x_46:
[----:B------:R-:W-:Y:S05]  /*17d0*/  BSYNC.RECONVERGENT B4 ;  /* 0x0000000000047941 */ /* 0x000fea0003800200 */
.L_x_45:
[----:B------:R-:W-:-:S07]  /*17e0*/  FADD R14, R14, R0 ;  /* 0x000000000e0e7221 */ /* 0x000fce0000000000 */
.L_x_44:
[----:B------:R-:W-:Y:S05]  /*17f0*/  BSYNC.RECONVERGENT B3 ;  /* 0x0000000000037941 */ /* 0x000fea0003800200 */
.L_x_43:
        /* <DEDUP_REMOVED lines=22> */
.L_x_50:
[----:B------:R-:W-:Y:S05]  /*1960*/  BSYNC.RECONVERGENT B4 ;  /* 0x0000000000047941 */ /* 0x000fea0003800200 */
.L_x_49:
[----:B------:R-:W-:-:S07]  /*1970*/  FADD R14, R14, R0 ;  /* 0x000000000e0e7221 */ /* 0x000fce0000000000 */
.L_x_48:
[----:B------:R-:W-:Y:S05]  /*1980*/  BSYNC.RECONVERGENT B3 ;  /* 0x0000000000037941 */ /* 0x000fea0003800200 */
.L_x_47:
        /* <DEDUP_REMOVED lines=23> */
.L_x_54:
[----:B------:R-:W-:Y:S05]  /*1b00*/  BSYNC.RECONVERGENT B4 ;  /* 0x0000000000047941 */ /* 0x000fea0003800200 */
.L_x_53:
[----:B------:R-:W-:-:S07]  /*1b10*/  FADD R14, R14, R0 ;  /* 0x000000000e0e7221 */ /* 0x000fce0000000000 */
.L_x_52:
[----:B------:R-:W-:Y:S05]  /*1b20*/  BSYNC.RECONVERGENT B3 ;  /* 0x0000000000037941 */ /* 0x000fea0003800200 */
.L_x_51:
        /* <DEDUP_REMOVED lines=21> */
.L_x_58:
[----:B------:R-:W-:Y:S05]  /*1c80*/  BSYNC.RECONVERGENT B4 ;  /* 0x0000000000047941 */ /* 0x000fea0003800200 */
.L_x_57:
[----:B------:R-:W-:-:S07]  /*1c90*/  FADD R14, R14, R0 ;  /* 0x000000000e0e7221 */ /* 0x000fce0000000000 */
.L_x_56:
[----:B------:R-:W-:Y:S05]  /*1ca0*/  BSYNC.RECONVERGENT B3 ;  /* 0x0000000000037941 */ /* 0x000fea0003800200 */
.L_x_55:
        /* <DEDUP_REMOVED lines=22> */
.L_x_62:
[----:B------:R-:W-:Y:S05]  /*1e10*/  BSYNC.RECONVERGENT B4 ;  /* 0x0000000000047941 */ /* 0x000fea0003800200 */
.L_x_61:
[----:B------:R-:W-:-:S07]  /*1e20*/  FADD R14, R14, R0 ;  /* 0x000000000e0e7221 */ /* 0x000fce0000000000 */
.L_x_60:
[----:B------:R-:W-:Y:S05]  /*1e30*/  BSYNC.RECONVERGENT B3 ;  /* 0x0000000000037941 */ /* 0x000fea0003800200 */
.L_x_59:
        /* <DEDUP_REMOVED lines=23> */
.L_x_66:
[----:B------:R-:W-:Y:S05]  /*1fb0*/  BSYNC.RECONVERGENT B4 ;  /* 0x0000000000047941 */ /* 0x000fea0003800200 */
.L_x_65:
[----:B------:R-:W-:-:S07]  /*1fc0*/  FADD R14, R14, R0 ;  /* 0x000000000e0e7221 */ /* 0x000fce0000000000 */
.L_x_64:
[----:B------:R-:W-:Y:S05]  /*1fd0*/  BSYNC.RECONVERGENT B3 ;  /* 0x0000000000037941 */ /* 0x000fea0003800200 */
.L_x_63:
        /* <DEDUP_REMOVED lines=21> */
.L_x_70:
[----:B------:R-:W-:Y:S05]  /*2130*/  BSYNC.RECONVERGENT B4 ;  /* 0x0000000000047941 */ /* 0x000fea0003800200 */
.L_x_69:
[----:B------:R-:W-:-:S07]  /*2140*/  FADD R14, R14, R0 ;  /* 0x000000000e0e7221 */ /* 0x000fce0000000000 */
.L_x_68:
[----:B------:R-:W-:Y:S05]  /*2150*/  BSYNC.RECONVERGENT B3 ;  /* 0x0000000000037941 */ /* 0x000fea0003800200 */
.L_x_67:
        /* <DEDUP_REMOVED lines=22> */
.L_x_74:
[----:B------:R-:W-:Y:S05]  /*22c0*/  BSYNC.RECONVERGENT B4 ;  /* 0x0000000000047941 */ /* 0x000fea0003800200 */
.L_x_73:
[----:B------:R-:W-:-:S07]  /*22d0*/  FADD R14, R14, R0 ;  /* 0x000000000e0e7221 */ /* 0x000fce0000000000 */
.L_x_72:
[----:B------:R-:W-:Y:S05]  /*22e0*/  BSYNC.RECONVERGENT B3 ;  /* 0x0000000000037941 */ /* 0x000fea0003800200 */
.L_x_71:
        /* <DEDUP_REMOVED lines=23> */
.L_x_78:
[----:B------:R-:W-:Y:S05]  /*2460*/  BSYNC.RECONVERGENT B4 ;  /* 0x0000000000047941 */ /* 0x000fea0003800200 */
.L_x_77:
[----:B------:R-:W-:-:S07]  /*2470*/  FADD R14, R14, R0 ;  /* 0x000000000e0e7221 */ /* 0x000fce0000000000 */
.L_x_76:
[----:B------:R-:W-:Y:S05]  /*2480*/  BSYNC.RECONVERGENT B3 ;  /* 0x0000000000037941 */ /* 0x000fea0003800200 */
.L_x_75:
        /* <DEDUP_REMOVED lines=21> */
.L_x_82:
[----:B------:R-:W-:Y:S05]  /*25e0*/  BSYNC.RECONVERGENT B4 ;  /* 0x0000000000047941 */ /* 0x000fea0003800200 */
.L_x_81:
[----:B------:R-:W-:-:S07]  /*25f0*/  FADD R14, R14, R0 ;  /* 0x000000000e0e7221 */ /* 0x000fce0000000000 */
.L_x_80:
[----:B------:R-:W-:Y:S05]  /*2600*/  BSYNC.RECONVERGENT B3 ;  /* 0x0000000000037941 */ /* 0x000fea0003800200 */
.L_x_79:
        /* <DEDUP_REMOVED lines=22> */
.L_x_86:
[----:B------:R-:W-:Y:S05]  /*2770*/  BSYNC.RECONVERGENT B4 ;  /* 0x0000000000047941 */ /* 0x000fea0003800200 */
.L_x_85:
[----:B------:R-:W-:-:S07]  /*2780*/  FADD R14, R14, R0 ;  /* 0x000000000e0e7221 */ /* 0x000fce0000000000 */
.L_x_84:
[----:B------:R-:W-:Y:S05]  /*2790*/  BSYNC.RECONVERGENT B3 ;  /* 0x0000000000037941 */ /* 0x000fea0003800200 */
.L_x_83:
        /* <DEDUP_REMOVED lines=23> */
.L_x_90:
[----:B------:R-:W-:Y:S05]  /*2910*/  BSYNC.RECONVERGENT B4 ;  /* 0x0000000000047941 */ /* 0x000fea0003800200 */
.L_x_89:
[----:B------:R-:W-:-:S07]  /*2920*/  FADD R14, R14, R0 ;  /* 0x000000000e0e7221 */ /* 0x000fce0000000000 */
.L_x_88:
[----:B------:R-:W-:Y:S05]  /*2930*/  BSYNC.RECONVERGENT B3 ;  /* 0x0000000000037941 */ /* 0x000fea0003800200 */
.L_x_87:
        /* <DEDUP_REMOVED lines=21> */
.L_x_94:
[----:B------:R-:W-:Y:S05]  /*2a90*/  BSYNC.RECONVERGENT B4 ;  /* 0x0000000000047941 */ /* 0x000fea0003800200 */
.L_x_93:
[----:B------:R-:W-:-:S07]  /*2aa0*/  FADD R14, R14, R0 ;  /* 0x000000000e0e7221 */ /* 0x000fce0000000000 */
.L_x_92:
[----:B------:R-:W-:Y:S05]  /*2ab0*/  BSYNC.RECONVERGENT B3 ;  /* 0x0000000000037941 */ /* 0x000fea0003800200 */
.L_x_91:
        /* <DEDUP_REMOVED lines=22> */
.L_x_98:
[----:B------:R-:W-:Y:S05]  /*2c20*/  BSYNC.RECONVERGENT B4 ;  /* 0x0000000000047941 */ /* 0x000fea0003800200 */
.L_x_97:
[----:B------:R-:W-:-:S07]  /*2c30*/  FADD R14, R14, R0 ;  /* 0x000000000e0e7221 */ /* 0x000fce0000000000 */
.L_x_96:
[----:B------:R-:W-:Y:S05]  /*2c40*/  BSYNC.RECONVERGENT B3 ;  /* 0x0000000000037941 */ /* 0x000fea0003800200 */
.L_x_95:
        /* <DEDUP_REMOVED lines=23> */
.L_x_102:
[----:B------:R-:W-:Y:S05]  /*2dc0*/  BSYNC.RECONVERGENT B4 ;  /* 0x0000000000047941 */ /* 0x000fea0003800200 */
.L_x_101:
[----:B------:R-:W-:-:S07]  /*2dd0*/  FADD R14, R14, R0 ;  /* 0x000000000e0e7221 */ /* 0x000fce0000000000 */
.L_x_100:
[----:B------:R-:W-:Y:S05]  /*2de0*/  BSYNC.RECONVERGENT B3 ;  /* 0x0000000000037941 */ /* 0x000fea0003800200 */
.L_x_99:
        /* <DEDUP_REMOVED lines=21> */
.L_x_106:
[----:B------:R-:W-:Y:S05]  /*2f40*/  BSYNC.RECONVERGENT B4 ;  /* 0x0000000000047941 */ /* 0x000fea0003800200 */
.L_x_105:
[----:B------:R-:W-:-:S07]  /*2f50*/  FADD R14, R14, R0 ;  /* 0x000000000e0e7221 */ /* 0x000fce0000000000 */
.L_x_104:
[----:B------:R-:W-:Y:S05]  /*2f60*/  BSYNC.RECONVERGENT B3 ;  /* 0x0000000000037941 */ /* 0x000fea0003800200 */
.L_x_103:
        /* <DEDUP_REMOVED lines=22> */
.L_x_110:
[----:B------:R-:W-:Y:S05]  /*30d0*/  BSYNC.RECONVERGENT B4 ;  /* 0x0000000000047941 */ /* 0x000fea0003800200 */
.L_x_109:
[----:B------:R-:W-:-:S07]  /*30e0*/  FADD R14, R14, R0 ;  /* 0x000000000e0e7221 */ /* 0x000fce0000000000 */
.L_x_108:
[----:B------:R-:W-:Y:S05]  /*30f0*/  BSYNC.RECONVERGENT B3 ;  /* 0x0000000000037941 */ /* 0x000fea0003800200 */
.L_x_107:
        /* <DEDUP_REMOVED lines=23> */
.L_x_114:
[----:B------:R-:W-:Y:S05]  /*3270*/  BSYNC.RECONVERGENT B4 ;  /* 0x0000000000047941 */ /* 0x000fea0003800200 */
.L_x_113:
[----:B------:R-:W-:-:S07]  /*3280*/  FADD R14, R14, R0 ;  /* 0x000000000e0e7221 */ /* 0x000fce0000000000 */
.L_x_112:
[----:B------:R-:W-:Y:S05]  /*3290*/  BSYNC.RECONVERGENT B3 ;  /* 0x0000000000037941 */ /* 0x000fea0003800200 */
.L_x_111:
        /* <DEDUP_REMOVED lines=21> */
.L_x_118:
[----:B------:R-:W-:Y:S05]  /*33f0*/  BSYNC.RECONVERGENT B4 ;  /* 0x0000000000047941 */ /* 0x000fea0003800200 */
.L_x_117:
[----:B------:R-:W-:-:S07]  /*3400*/  FADD R14, R14, R0 ;  /* 0x000000000e0e7221 */ /* 0x000fce0000000000 */
.L_x_116:
[----:B------:R-:W-:Y:S05]  /*3410*/  BSYNC.RECONVERGENT B3 ;  /* 0x0000000000037941 */ /* 0x000fea0003800200 */
.L_x_115:
        /* <DEDUP_REMOVED lines=22> */
.L_x_122:
[----:B------:R-:W-:Y:S05]  /*3580*/  BSYNC.RECONVERGENT B4 ;  /* 0x0000000000047941 */ /* 0x000fea0003800200 */
.L_x_121:
[----:B------:R-:W-:-:S07]  /*3590*/  FADD R14, R14, R0 ;  /* 0x000000000e0e7221 */ /* 0x000fce0000000000 */
.L_x_120:
[----:B------:R-:W-:Y:S05]  /*35a0*/  BSYNC.RECONVERGENT B3 ;  /* 0x0000000000037941 */ /* 0x000fea0003800200 */
.L_x_119:
        /* <DEDUP_REMOVED lines=23> */
.L_x_126:
[----:B------:R-:W-:Y:S05]  /*3720*/  BSYNC.RECONVERGENT B4 ;  /* 0x0000000000047941 */ /* 0x000fea0003800200 */
.L_x_125:
[----:B------:R-:W-:-:S07]  /*3730*/  FADD R14, R14, R0 ;  /* 0x000000000e0e7221 */ /* 0x000fce0000000000 */
.L_x_124:
[----:B------:R-:W-:Y:S05]  /*3740*/  BSYNC.RECONVERGENT B3 ;  /* 0x0000000000037941 */ /* 0x000fea0003800200 */
.L_x_123:
        /* <DEDUP_REMOVED lines=21> */
.L_x_130:
[----:B------:R-:W-:Y:S05]  /*38a0*/  BSYNC.RECONVERGENT B4 ;  /* 0x0000000000047941 */ /* 0x000fea0003800200 */
.L_x_129:
[----:B------:R-:W-:-:S07]  /*38b0*/  FADD R14, R14, R0 ;  /* 0x000000000e0e7221 */ /* 0x000fce0000000000 */
.L_x_128:
[----:B------:R-:W-:Y:S05]  /*38c0*/  BSYNC.RECONVERGENT B3 ;  /* 0x0000000000037941 */ /* 0x000fea0003800200 */
.L_x_127:
        /* <DEDUP_REMOVED lines=22> */
.L_x_134:
[----:B------:R-:W-:Y:S05]  /*3a30*/  BSYNC.RECONVERGENT B4 ;  /* 0x0000000000047941 */ /* 0x000fea0003800200 */
.L_x_133:
[----:B------:R-:W-:-:S07]  /*3a40*/  FADD R14, R14, R0 ;  /* 0x000000000e0e7221 */ /* 0x000fce0000000000 */
.L_x_132:
[----:B------:R-:W-:Y:S05]  /*3a50*/  BSYNC.RECONVERGENT B3 ;  /* 0x0000000000037941 */ /* 0x000fea0003800200 */
.L_x_131:
        /* <DEDUP_REMOVED lines=23> */
.L_x_138:
[----:B------:R-:W-:Y:S05]  /*3bd0*/  BSYNC.RECONVERGENT B4 ;  /* 0x0000000000047941 */ /* 0x000fea0003800200 */
.L_x_137:
[----:B------:R-:W-:-:S07]  /*3be0*/  FADD R14, R14, R0 ;  /* 0x000000000e0e7221 */ /* 0x000fce0000000000 */
.L_x_136:
[----:B------:R-:W-:Y:S05]  /*3bf0*/  BSYNC.RECONVERGENT B3 ;  /* 0x0000000000037941 */ /* 0x000fea0003800200 */
.L_x_135:
        /* <DEDUP_REMOVED lines=21> */
.L_x_142:
[----:B------:R-:W-:Y:S05]  /*3d50*/  BSYNC.RECONVERGENT B4 ;  /* 0x0000000000047941 */ /* 0x000fea0003800200 */
.L_x_141:
[----:B------:R-:W-:-:S07]  /*3d60*/  FADD R14, R14, R0 ;  /* 0x000000000e0e7221 */ /* 0x000fce0000000000 */
.L_x_140:
[----:B------:R-:W-:Y:S05]  /*3d70*/  BSYNC.RECONVERGENT B3 ;  /* 0x0000000000037941 */ /* 0x000fea0003800200 */
.L_x_139:
        /* <DEDUP_REMOVED lines=21> */
.L_x_146:
[----:B------:R-:W-:Y:S05]  /*3ed0*/  BSYNC.RECONVERGENT B4 ;  /* 0x0000000000047941 */ /* 0x000fea0003800200 */
.L_x_145:
[----:B------:R-:W-:-:S07]  /*3ee0*/  FADD R14, R14, R0 ;  /* 0x000000000e0e7221 */ /* 0x000fce0000000000 */
.L_x_144:
[----:B------:R-:W-:Y:S05]  /*3ef0*/  BSYNC.RECONVERGENT B3 ;  /* 0x0000000000037941 */ /* 0x000fea0003800200 */
.L_x_143:
[----:B------:R-:W-:-:S04]  /*3f00*/  IADD3 R10, PT, PT, R9, R10, RZ ;  /* 0x0000000a090a7210 */ /* 0x000fc80007ffe0ff */
[----:B------:R-:W-:-:S13]  /*3f10*/  ISETP.GE.AND P0, PT, R10, R17, PT ;  /* 0x000000110a00720c */ /* 0x000fda0003f06270 */
[----:B------:R-:W-:Y:S05]  /*3f20*/  @!P0 BRA `(.L_x_147) ;  /* 0xffffffc000bc8947 */ /* 0x000fea000383ffff */
.L_x_2:
[----:B------:R-:W-:Y:S05]  /*3f30*/  BSYNC.RECONVERGENT B0 ;  /* 0x0000000000007941 */ /* 0x000fea0003800200 */
.L_x_1:
[----:B------:R-:W0:Y:S01]  /*3f40*/  LDCU UR4, c[0x0][0x390] ;  /* 0x00007200ff0477ac */ /* 0x000e220008000800 */
[----:B------:R-:W-:Y:S01]  /*3f50*/  BSSY.RECONVERGENT B0, `(.L_x_148) ;  /* 0x000000f000007945 */ /* 0x000fe20003800200 */
[----:B0-----:R-:W-:-:S06]  /*3f60*/  UIMAD UR4, UR4, 0xc, URZ ;  /* 0x0000000c040478a4 */ /* 0x001fcc000f8e02ff */
[----:B------:R-:W-:-:S04]  /*3f70*/  I2FP.F32.S32 R0, UR4 ;  /* 0x0000000400007c45 */ /* 0x000fc80008201400 */
[----:B------:R-:W0:Y:S08]  /*3f80*/  MUFU.RCP R3, R0 ;  /* 0x0000000000037308 */ /* 0x000e300000001000 */
[----:B------:R-:W1:Y:S01]  /*3f90*/  FCHK P0, R14, R0 ;  /* 0x000000000e007302 */ /* 0x000e620000000000 */
[----:B0-----:R-:W-:-:S04]  /*3fa0*/  FFMA R2, -R0, R3, 1 ;  /* 0x3f80000000027423 */ /* 0x001fc80000000103 */
[----:B------:R-:W-:-:S04]  /*3fb0*/  FFMA R3, R3, R2, R3 ;  /* 0x0000000203037223 */ /* 0x000fc80000000003 */
[----:B------:R-:W-:-:S04]  /*3fc0*/  FFMA R5, R3, R14, RZ ;  /* 0x0000000e03057223 */ /* 0x000fc800000000ff */
[----:B------:R-:W-:-:S04]  /*3fd0*/  FFMA R2, -R0, R5, R14 ;  /* 0x0000000500027223 */ /* 0x000fc8000000010e */
[----:B------:R-:W-:Y:S01]  /*3fe0*/  FFMA R2, R3, R2, R5 ;  /* 0x0000000203027223 */ /* 0x000fe20000000005 */
[----:B-1----:R-:W-:Y:S06]  /*3ff0*/  @!P0 BRA `(.L_x_149) ;  /* 0x0000000000108947 */ /* 0x002fec0003800000 */
[----:B------:R-:W-:Y:S02]  /*4000*/  MOV R3, R14 ;  /* 0x0000000e00037202 */ /* 0x000fe40000000f00 */
[----:B------:R-:W-:-:S07]  /*4010*/  MOV R20, 0x4030 ;  /* 0x0000403000147802 */ /* 0x000fce0000000f00 */
[----:B-----5:R-:W-:Y:S05]  /*4020*/  CALL.REL.NOINC `($__internal_0_$__cuda_sm3x_div_rn_noftz_f32_slowpath) ;  /* 0x0000000000a07944 */ /* 0x020fea0003c00000 */
[----:B------:R-:W-:-:S07]  /*4030*/  MOV R2, R0 ;  /* 0x0000000000027202 */ /* 0x000fce0000000f00 */
.L_x_149:
[----:B------:R-:W-:Y:S05]  /*4040*/  BSYNC.RECONVERGENT B0 ;  /* 0x0000000000007941 */ /* 0x000fea0003800200 */
.L_x_148:
[----:B------:R-:W0:Y:S01]  /*4050*/  SHFL.DOWN P0, R3, R2, 0x1, 0x1f ;  /* 0x08201f0002037f89 */ /* 0x000e220000000000 */
[----:B------:R-:W-:Y:S01]  /*4060*/  ISETP.NE.AND P2, PT, R16, RZ, PT ;  /* 0x000000ff1000720c */ /* 0x000fe20003f45270 */
[----:B------:R-:W1:Y:S01]  /*4070*/  S2R R6, SR_LANEID ;  /* 0x0000000000067919 */ /* 0x000e620000000000 */
[----:B0-----:R-:W-:-:S05]  /*4080*/  @P0 FADD R3, R3, R2 ;  /* 0x0000000203030221 */ /* 0x001fca0000000000 */
[----:B------:R-:W0:Y:S02]  /*4090*/  SHFL.DOWN P0, R0, R3, 0x2, 0x1f ;  /* 0x08401f0003007f89 */ /* 0x000e240000000000 */
[----:B0-----:R-:W-:-:S05]  /*40a0*/  @P0 FADD R0, R3, R0 ;  /* 0x0000000003000221 */ /* 0x001fca0000000000 */
[----:B------:R-:W0:Y:S02]  /*40b0*/  SHFL.DOWN P0, R5, R0, 0x4, 0x1f ;  /* 0x08801f0000057f89 */ /* 0x000e240000000000 */
[----:B0-----:R-:W-:Y:S01]  /*40c0*/  @P0 FADD R5, R0, R5 ;  /* 0x0000000500050221 */ /* 0x001fe20000000000 */
[----:B-1----:R-:W-:-:S04]  /*40d0*/  ISETP.NE.AND P0, PT, R6, RZ, PT ;  /* 0x000000ff0600720c */ /* 0x002fc80003f05270 */
[----:B------:R-:W0:Y:S09]  /*40e0*/  SHFL.DOWN P1, R4, R5, 0x8, 0x1f ;  /* 0x09001f0005047f89 */ /* 0x000e320000020000 */
[----:B------:R-:W1:Y:S01]  /*40f0*/  @!P0 S2R R7, SR_CgaCtaId ;  /* 0x0000000000078919 */ /* 0x000e620000008800 */
[----:B------:R-:W-:-:S02]  /*4100*/  @!P0 MOV R6, 0x400 ;  /* 0x0000040000068802 */ /* 0x000fc40000000f00 */
[----:B------:R-:W-:-:S04]  /*4110*/  @!P0 SHF.R.U32.HI R2, RZ, 0x3, R16 ;  /* 0x00000003ff028819 */ /* 0x000fc80000011610 */
[----:B------:R-:W-:Y:S01]  /*4120*/  @!P0 LOP3.LUT R2, R2, 0x7c, RZ, 0xc0, !PT ;  /* 0x0000007c02028812 */ /* 0x000fe200078ec0ff */
[----:B0-----:R-:W-:-:S05]  /*4130*/  @P1 FADD R4, R5, R4 ;  /* 0x0000000405041221 */ /* 0x001fca0000000000 */
[----:B------:R-:W0:Y:S01]  /*4140*/  SHFL.DOWN P1, R9, R4, 0x10, 0x1f ;  /* 0x0a001f0004097f89 */ /* 0x000e220000020000 */
[----:B-1----:R-:W-:-:S04]  /*4150*/  @!P0 LEA R3, R7, R6, 0x18 ;  /* 0x0000000607038211 */ /* 0x002fc800078ec0ff */
[----:B------:R-:W-:Y:S01]  /*4160*/  @!P0 IADD3 R2, PT, PT, R2, R3, RZ ;  /* 0x0000000302028210 */ /* 0x000fe20007ffe0ff */
[----:B0-----:R-:W-:-:S05]  /*4170*/  @P1 FADD R9, R4, R9 ;  /* 0x0000000904091221 */ /* 0x001fca0000000000 */
[----:B------:R0:W-:Y:S01]  /*4180*/  @!P0 STS [R2+0x8], R9 ;  /* 0x0000080902008388 */ /* 0x0001e20000000800 */
[----:B------:R-:W-:Y:S06]  /*4190*/  BAR.SYNC.DEFER_BLOCKING 0x0 ;  /* 0x0000000000007b1d */ /* 0x000fec0000010000 */
[----:B------:R-:W-:Y:S05]  /*41a0*/  @P2 EXIT ;  /* 0x000000000000294d */ /* 0x000fea0003800000 */
[----:B------:R-:W1:Y:S01]  /*41b0*/  S2UR UR5, SR_CgaCtaId ;  /* 0x00000000000579c3 */ /* 0x000e620000008800 */
[----:B------:R-:W-:-:S07]  /*41c0*/  UMOV UR4, 0x400 ;  /* 0x0000040000047882 */ /* 0x000fce0000000000 */
[----:B0-----:R-:W0:Y:S01]  /*41d0*/  LDC.64 R2, c[0x0][0x388] ;  /* 0x0000e200ff027b82 */ /* 0x001e220000000a00 */
[----:B-1----:R-:W-:-:S09]  /*41e0*/  ULEA UR4, UR5, UR4, 0x18 ;  /* 0x0000000405047291 */ /* 0x002fd2000f8ec0ff */
[----:B------:R-:W1:Y:S04]  /*41f0*/  LDS R0, [UR4+0xc] ;  /* 0x00000c04ff007984 */ /* 0x000e680008000800 */
[----:B------:R-:W2:Y:S04]  /*4200*/  LDS.128 R4, [UR4+0x10] ;  /* 0x00001004ff047984 */ /* 0x000ea80008000c00 */
[----:B------:R-:W3:Y:S01]  /*4210*/  LDS.64 R10, [UR4+0x20] ;  /* 0x00002004ff0a7984 */ /* 0x000ee20008000a00 */
[----:B-1----:R-:W-:-:S04]  /*4220*/  FADD R9, R9, R0 ;  /* 0x0000000009097221 */ /* 0x002fc80000000000 */
[----:B--2---:R-:W-:-:S04]  /*4230*/  FADD R4, R9, R4 ;  /* 0x0000000409047221 */ /* 0x004fc80000000000 */
[----:B------:R-:W-:-:S04]  /*4240*/  FADD R5, R4, R5 ;  /* 0x0000000504057221 */ /* 0x000fc80000000000 */
[----:B------:R-:W-:-:S04]  /*4250*/  FADD R6, R5, R6 ;  /* 0x0000000605067221 */ /* 0x000fc80000000000 */
[----:B------:R-:W-:-:S04]  /*4260*/  FADD R7, R6, R7 ;  /* 0x0000000706077221 */ /* 0x000fc80000000000 */
[----:B---3--:R-:W-:-:S04]  /*4270*/  FADD R10, R7, R10 ;  /* 0x0000000a070a7221 */ /* 0x008fc80000000000 */
[----:B------:R-:W-:-:S05]  /*4280*/  FADD R11, R10, R11 ;  /* 0x0000000b0a0b7221 */ /* 0x000fca0000000000 */
[----:B0-----:R-:W-:Y:S01]  /*4290*/  REDG.E.ADD.F32.FTZ.RN.STRONG.GPU desc[UR6][R2.64], R11 ;  /* 0x0000000b020079a6 */ /* 0x001fe2000c12f306 */
[----:B------:R-:W-:Y:S05]  /*42a0*/  EXIT ;  /* 0x000000000000794d */ /* 0x000fea0003800000 */
        .weak           $__internal_0_$__cuda_sm3x_div_rn_noftz_f32_slowpath
        .type           $__internal_0_$__cuda_sm3x_div_rn_noftz_f32_slowpath,@function
        .size           $__internal_0_$__cuda_sm3x_div_rn_noftz_f32_slowpath,(.L_x_162 - $__internal_0_$__cuda_sm3x_div_rn_noftz_f32_slowpath)
$__internal_0_$__cuda_sm3x_div_rn_noftz_f32_slowpath:
[----:B------:R-:W-:Y:S01]  /*42b0*/  SHF.R.U32.HI R21, RZ, 0x17, R0 ;  /* 0x00000017ff157819 */ /* 0x000fe20000011600 */
[----:B------:R-:W-:Y:S01]  /*42c0*/  BSSY.RECONVERGENT B1, `(.L_x_150) ;  /* 0x0000062000017945 */ /* 0x000fe20003800200 */
[----:B------:R-:W-:Y:S02]  /*42d0*/  SHF.R.U32.HI R24, RZ, 0x17, R3 ;  /* 0x00000017ff187819 */ /* 0x000fe40000011603 */
[----:B------:R-:W-:Y:S02]  /*42e0*/  LOP3.LUT R21, R21, 0xff, RZ, 0xc0, !PT ;  /* 0x000000ff15157812 */ /* 0x000fe400078ec0ff */
[----:B------:R-:W-:Y:S02]  /*42f0*/  LOP3.LUT R24, R24, 0xff, RZ, 0xc0, !PT ;  /* 0x000000ff18187812 */ /* 0x000fe400078ec0ff */
[----:B------:R-:W-:Y:S02]  /*4300*/  IADD3 R26, PT, PT, R21, -0x1, RZ ;  /* 0xffffffff151a7810 */ /* 0x000fe40007ffe0ff */
[----:B------:R-:W-:-:S02]  /*4310*/  IADD3 R28, PT, PT, R24, -0x1, RZ ;  /* 0xffffffff181c7810 */ /* 0x000fc40007ffe0ff */
[----:B------:R-:W-:-:S04]  /*4320*/  ISETP.GT.U32.AND P0, PT, R26, 0xfd, PT ;  /* 0x000000fd1a00780c */ /* 0x000fc80003f04070 */
[----:B------:R-:W-:-:S13]  /*4330*/  ISETP.GT.U32.OR P0, PT, R28, 0xfd, P0 ;  /* 0x000000fd1c00780c */ /* 0x000fda0000704470 */
[----:B------:R-:W-:Y:S01]  /*4340*/  @!P0 MOV R22, RZ ;  /* 0x000000ff00168202 */ /* 0x000fe20000000f00 */
[----:B------:R-:W-:Y:S06]  /*4350*/  @!P0 BRA `(.L_x_151) ;  /* 0x00000000005c8947 */ /* 0x000fec0003800000 */
[----:B------:R-:W-:Y:S02]  /*4360*/  FSETP.GTU.FTZ.AND P0, PT, |R3|, +INF , PT ;  /* 0x7f8000000300780b */ /* 0x000fe40003f1c200 */
[----:B------:R-:W-:-:S04]  /*4370*/  FSETP.GTU.FTZ.AND P1, PT, |R0|, +INF , PT ;  /* 0x7f8000000000780b */ /* 0x000fc80003f3c200 */
[----:B------:R-:W-:-:S13]  /*4380*/  PLOP3.LUT P0, PT, P0, P1, PT, 0xf8, 0x8f ;  /* 0x00000000008f781c */ /* 0x000fda0000703f70 */
[----:B------:R-:W-:Y:S05]  /*4390*/  @P0 BRA `(.L_x_152) ;  /* 0x00000004004c0947 */ /* 0x000fea0003800000 */
[----:B------:R-:W-:-:S13]  /*43a0*/  LOP3.LUT P0, RZ, R0, 0x7fffffff, R3, 0xc8, !PT ;  /* 0x7fffffff00ff7812 */ /* 0x000fda000780c803 */
[----:B------:R-:W-:Y:S05]  /*43b0*/  @!P0 BRA `(.L_x_153) ;  /* 0x00000004003c8947 */ /* 0x000fea0003800000 */
[C---:B------:R-:W-:Y:S02]  /*43c0*/  FSETP.NEU.FTZ.AND P2, PT, |R3|.reuse, +INF , PT ;  /* 0x7f8000000300780b */ /* 0x040fe40003f5d200 */
[----:B------:R-:W-:Y:S02]  /*43d0*/  FSETP.NEU.FTZ.AND P1, PT, |R0|, +INF , PT ;  /* 0x7f8000000000780b */ /* 0x000fe40003f3d200 */
[----:B------:R-:W-:-:S11]  /*43e0*/  FSETP.NEU.FTZ.AND P0, PT, |R3|, +INF , PT ;  /* 0x7f8000000300780b */ /* 0x000fd60003f1d200 */
[----:B------:R-:W-:Y:S05]  /*43f0*/  @!P1 BRA !P2, `(.L_x_153) ;  /* 0x00000004002c9947 */ /* 0x000fea0005000000 */
[----:B------:R-:W-:-:S04]  /*4400*/  LOP3.LUT P2, RZ, R3, 0x7fffffff, RZ, 0xc0, !PT ;  /* 0x7fffffff03ff7812 */ /* 0x000fc8000784c0ff */
[----:B------:R-:W-:-:S13]  /*4410*/  PLOP3.LUT P1, PT, P1, P2, PT, 0x2f, 0xf2 ;  /* 0x0000000000f2781c */ /* 0x000fda0000f24577 */
[----:B------:R-:W-:Y:S05]  /*4420*/  @P1 BRA `(.L_x_154) ;  /* 0x0000000400181947 */ /* 0x000fea0003800000 */
[----:B------:R-:W-:-:S04]  /*4430*/  LOP3.LUT P1, RZ, R0, 0x7fffffff, RZ, 0xc0, !PT ;  /* 0x7fffffff00ff7812 */ /* 0x000fc8000782c0ff */
[----:B------:R-:W-:-:S13]  /*4440*/  PLOP3.LUT P0, PT, P0, P1, PT, 0x2f, 0xf2 ;  /* 0x0000000000f2781c */ /* 0x000fda0000702577 */
[----:B------:R-:W-:Y:S05]  /*4450*/  @P0 BRA `(.L_x_155) ;  /* 0x0000000400000947 */ /* 0x000fea0003800000 */
[----:B------:R-:W-:Y:S02]  /*4460*/  ISETP.GE.AND P0, PT, R28, RZ, PT ;  /* 0x000000ff1c00720c */ /* 0x000fe40003f06270 */
[----:B------:R-:W-:-:S11]  /*4470*/  ISETP.GE.AND P1, PT, R26, RZ, PT ;  /* 0x000000ff1a00720c */ /* 0x000fd60003f26270 */
[----:B------:R-:W-:Y:S01]  /*4480*/  @P0 MOV R22, RZ ;  /* 0x000000ff00160202 */ /* 0x000fe20000000f00 */
[----:B------:R-:W-:Y:S01]  /*4490*/  @!P0 FFMA R3, R3, 1.84467440737095516160e+19, RZ ;  /* 0x5f80000003038823 */ /* 0x000fe200000000ff */
[----:B------:R-:W-:Y:S01]  /*44a0*/  @!P0 MOV R22, 0xffffffc0 ;  /* 0xffffffc000168802 */ /* 0x000fe20000000f00 */
[----:B------:R-:W-:-:S03]  /*44b0*/  @!P1 FFMA R0, R0, 1.84467440737095516160e+19, RZ ;  /* 0x5f80000000009823 */ /* 0x000fc600000000ff */
[----:B------:R-:W-:-:S07]  /*44c0*/  @!P1 IADD3 R22, PT, PT, R22, 0x40, RZ ;  /* 0x0000004016169810 */ /* 0x000fce0007ffe0ff */
.L_x_151:
[----:B------:R-:W-:Y:S01]  /*44d0*/  LEA R29, R21, 0xc0800000, 0x17 ;  /* 0xc0800000151d7811 */ /* 0x000fe200078eb8ff */
[----:B------:R-:W-:Y:S01]  /*44e0*/  BSSY.RECONVERGENT B2, `(.L_x_156) ;  /* 0x0000036000027945 */ /* 0x000fe20003800200 */
[----:B------:R-:W-:Y:S02]  /*44f0*/  IADD3 R24, PT, PT, R24, -0x7f, RZ ;  /* 0xffffff8118187810 */ /* 0x000fe40007ffe0ff */
[----:B------:R-:W-:Y:S02]  /*4500*/  IADD3 R28, PT, PT, -R29, R0, RZ ;  /* 0x000000001d1c7210 */ /* 0x000fe40007ffe1ff */
[C---:B------:R-:W-:Y:S01]  /*4510*/  IADD3 R21, PT, PT, R24.reuse, 0x7f, -R21 ;  /* 0x0000007f18157810 */ /* 0x040fe20007ffe815 */
[----:B------:R-:W-:Y:S01]  /*4520*/  IMAD R0, R24, -0x800000, R3 ;  /* 0xff80000018007824 */ /* 0x000fe200078e0203 */
[----:B------:R-:W0:Y:S01]  /*4530*/  MUFU.RCP R26, R28 ;  /* 0x0000001c001a7308 */ /* 0x000e220000001000 */
[----:B------:R-:W-:Y:S01]  /*4540*/  FADD.FTZ R29, -R28, -RZ ;  /* 0x800000ff1c1d7221 */ /* 0x000fe20000010100 */
[----:B------:R-:W-:-:S03]  /*4550*/  IADD3 R21, PT, PT, R21, R22, RZ ;  /* 0x0000001615157210 */ /* 0x000fc60007ffe0ff */
[----:B0-----:R-:W-:-:S04]  /*4560*/  FFMA R31, R26, R29, 1 ;  /* 0x3f8000001a1f7423 */ /* 0x001fc8000000001d */
[----:B------:R-:W-:-:S04]  /*4570*/  FFMA R31, R26, R31, R26 ;  /* 0x0000001f1a1f7223 */ /* 0x000fc8000000001a */
[----:B------:R-:W-:-:S04]  /*4580*/  FFMA R26, R0, R31, RZ ;  /* 0x0000001f001a7223 */ /* 0x000fc800000000ff */
[----:B------:R-:W-:-:S04]  /*4590*/  FFMA R3, R29, R26, R0 ;  /* 0x0000001a1d037223 */ /* 0x000fc80000000000 */
[----:B------:R-:W-:-:S04]  /*45a0*/  FFMA R26, R31, R3, R26 ;  /* 0x000000031f1a7223 */ /* 0x000fc8000000001a */
[----:B------:R-:W-:-:S04]  /*45b0*/  FFMA R29, R29, R26, R0 ;  /* 0x0000001a1d1d7223 */ /* 0x000fc80000000000 */
[----:B------:R-:W-:-:S05]  /*45c0*/  FFMA R0, R31, R29, R26 ;  /* 0x0000001d1f007223 */ /* 0x000fca000000001a */
[----:B------:R-:W-:-:S04]  /*45d0*/  SHF.R.U32.HI R3, RZ, 0x17, R0 ;  /* 0x00000017ff037819 */ /* 0x000fc80000011600 */
[----:B------:R-:W-:-:S04]  /*45e0*/  LOP3.LUT R22, R3, 0xff, RZ, 0xc0, !PT ;  /* 0x000000ff03167812 */ /* 0x000fc800078ec0ff */
[----:B------:R-:W-:-:S04]  /*45f0*/  IADD3 R3, PT, PT, R22, R21, RZ ;  /* 0x0000001516037210 */ /* 0x000fc80007ffe0ff */
[----:B------:R-:W-:-:S04]  /*4600*/  IADD3 R22, PT, PT, R3, -0x1, RZ ;  /* 0xffffffff03167810 */ /* 0x000fc80007ffe0ff */
[----:B------:R-:W-:-:S13]  /*4610*/  ISETP.GE.U32.AND P0, PT, R22, 0xfe, PT ;  /* 0x000000fe1600780c */ /* 0x000fda0003f06070 */
[----:B------:R-:W-:Y:S05]  /*4620*/  @!P0 BRA `(.L_x_157) ;  /* 0x0000000000808947 */ /* 0x000fea0003800000 */
[----:B------:R-:W-:-:S13]  /*4630*/  ISETP.GT.AND P0, PT, R3, 0xfe, PT ;  /* 0x000000fe0300780c */ /* 0x000fda0003f04270 */
[----:B------:R-:W-:Y:S05]  /*4640*/  @P0 BRA `(.L_x_158) ;  /* 0x00000000006c0947 */ /* 0x000fea0003800000 */
[----:B------:R-:W-:-:S13]  /*4650*/  ISETP.GE.AND P0, PT, R3, 0x1, PT ;  /* 0x000000010300780c */ /* 0x000fda0003f06270 */
[----:B------:R-:W-:Y:S05]  /*4660*/  @P0 BRA `(.L_x_159) ;  /* 0x0000000000740947 */ /* 0x000fea0003800000 */
[----:B------:R-:W-:Y:S02]  /*4670*/  ISETP.GE.AND P0, PT, R3, -0x18, PT ;  /* 0xffffffe80300780c */ /* 0x000fe40003f06270 */
[----:B------:R-:W-:-:S11]  /*4680*/  LOP3.LUT R0, R0, 0x80000000, RZ, 0xc0, !PT ;  /* 0x8000000000007812 */ /* 0x000fd600078ec0ff */
[----:B------:R-:W-:Y:S05]  /*4690*/  @!P0 BRA `(.L_x_159) ;  /* 0x0000000000688947 */ /* 0x000fea0003800000 */
[-CC-:B------:R-:W-:Y:S01]  /*46a0*/  FFMA.RZ R21, R31, R29.reuse, R26.reuse ;  /* 0x0000001d1f157223 */ /* 0x180fe2000000c01a */
[----:B------:R-:W-:Y:S01]  /*46b0*/  IADD3 R24, PT, PT, R3, 0x20, RZ ;  /* 0x0000002003187810 */ /* 0x000fe20007ffe0ff */
[CCC-:B------:R-:W-:Y:S01]  /*46c0*/  FFMA.RP R22, R31.reuse, R29.reuse, R26.reuse ;  /* 0x0000001d1f167223 */ /* 0x1c0fe2000000801a */
[----:B------:R-:W-:Y:S01]  /*46d0*/  FFMA.RM R29, R31, R29, R26 ;  /* 0x0000001d1f1d7223 */ /* 0x000fe2000000401a */
[----:B------:R-:W-:Y:S02]  /*46e0*/  ISETP.NE.AND P2, PT, R3, RZ, PT ;  /* 0x000000ff0300720c */ /* 0x000fe40003f45270 */
[----:B------:R-:W-:Y:S02]  /*46f0*/  LOP3.LUT R21, R21, 0x7fffff, RZ, 0xc0, !PT ;  /* 0x007fffff15157812 */ /* 0x000fe400078ec0ff */
[----:B------:R-:W-:Y:S02]  /*4700*/  ISETP.NE.AND P1, PT, R3, RZ, PT ;  /* 0x000000ff0300720c */ /* 0x000fe40003f25270 */
[----:B------:R-:W-:-:S02]  /*4710*/  LOP3.LUT R21, R21, 0x800000, RZ, 0xfc, !PT ;  /* 0x0080000015157812 */ /* 0x000fc400078efcff */
[----:B------:R-:W-:Y:S02]  /*4720*/  IADD3 R3, PT, PT, -R3, RZ, RZ ;  /* 0x000000ff03037210 */ /* 0x000fe40007ffe1ff */
[----:B------:R-:W-:Y:S02]  /*4730*/  SHF.L.U32 R24, R21, R24, RZ ;  /* 0x0000001815187219 */ /* 0x000fe400000006ff */
[----:B------:R-:W-:Y:S02]  /*4740*/  FSETP.NEU.FTZ.AND P0, PT, R22, R29, PT ;  /* 0x0000001d1600720b */ /* 0x000fe40003f1d000 */
[----:B------:R-:W-:Y:S02]  /*4750*/  SEL R22, R3, RZ, P2 ;  /* 0x000000ff03167207 */ /* 0x000fe40001000000 */
[----:B------:R-:W-:Y:S02]  /*4760*/  ISETP.NE.AND P1, PT, R24, RZ, P1 ;  /* 0x000000ff1800720c */ /* 0x000fe40000f25270 */
[----:B------:R-:W-:-:S02]  /*4770*/  SHF.R.U32.HI R22, RZ, R22, R21 ;  /* 0x00000016ff167219 */ /* 0x000fc40000011615 */
[----:B------:R-:W-:Y:S02]  /*4780*/  PLOP3.LUT P0, PT, P0, P1, PT, 0xf8, 0x8f ;  /* 0x00000000008f781c */ /* 0x000fe40000703f70 */
[----:B------:R-:W-:Y:S02]  /*4790*/  SHF.R.U32.HI R21, RZ, 0x1, R22 ;  /* 0x00000001ff157819 */ /* 0x000fe40000011616 */
[----:B------:R-:W-:-:S04]  /*47a0*/  SEL R24, RZ, 0x1, !P0 ;  /* 0x00000001ff187807 */ /* 0x000fc80004000000 */
[----:B------:R-:W-:-:S04]  /*47b0*/  LOP3.LUT R3, R24, 0x1, R21, 0xf8, !PT ;  /* 0x0000000118037812 */ /* 0x000fc800078ef815 */
[----:B------:R-:W-:-:S04]  /*47c0*/  LOP3.LUT R22, R3, R22, RZ, 0xc0, !PT ;  /* 0x0000001603167212 */ /* 0x000fc800078ec0ff */
[----:B------:R-:W-:-:S04]  /*47d0*/  IADD3 R21, PT, PT, R21, R22, RZ ;  /* 0x0000001615157210 */ /* 0x000fc80007ffe0ff */
[----:B------:R-:W-:Y:S01]  /*47e0*/  LOP3.LUT R0, R21, R0, RZ, 0xfc, !PT ;  /* 0x0000000015007212 */ /* 0x000fe200078efcff */
[----:B------:R-:W-:Y:S06]  /*47f0*/  BRA `(.L_x_159) ;  /* 0x0000000000107947 */ /* 0x000fec0003800000 */
.L_x_158:
[----:B------:R-:W-:-:S04]  /*4800*/  LOP3.LUT R0, R0, 0x80000000, RZ, 0xc0, !PT ;  /* 0x8000000000007812 */ /* 0x000fc800078ec0ff */
[----:B------:R-:W-:Y:S01]  /*4810*/  LOP3.LUT R0, R0, 0x7f800000, RZ, 0xfc, !PT ;  /* 0x7f80000000007812 */ /* 0x000fe200078efcff */
[----:B------:R-:W-:Y:S06]  /*4820*/  BRA `(.L_x_159) ;  /* 0x0000000000047947 */ /* 0x000fec0003800000 */
.L_x_157:
[----:B------:R-:W-:-:S07]  /*4830*/  LEA R0, R21, R0, 0x17 ;  /* 0x0000000015007211 */ /* 0x000fce00078eb8ff */
.L_x_159:
[----:B------:R-:W-:Y:S05]  /*4840*/  BSYNC.RECONVERGENT B2 ;  /* 0x0000000000027941 */ /* 0x000fea0003800200 */
.L_x_156:
[----:B------:R-:W-:Y:S05]  /*4850*/  BRA `(.L_x_160) ;  /* 0x0000000000207947 */ /* 0x000fea0003800000 */
.L_x_155:
[----:B------:R-:W-:-:S04]  /*4860*/  LOP3.LUT R0, R0, 0x80000000, R3, 0x48, !PT ;  /* 0x8000000000007812 */ /* 0x000fc800078e4803 */
[----:B------:R-:W-:Y:S01]  /*4870*/  LOP3.LUT R0, R0, 0x7f800000, RZ, 0xfc, !PT ;  /* 0x7f80000000007812 */ /* 0x000fe200078efcff */
[----:B------:R-:W-:Y:S06]  /*4880*/  BRA `(.L_x_160) ;  /* 0x0000000000147947 */ /* 0x000fec0003800000 */
.L_x_154:
[----:B------:R-:W-:Y:S01]  /*4890*/  LOP3.LUT R0, R0, 0x80000000, R3, 0x48, !PT ;  /* 0x8000000000007812 */ /* 0x000fe200078e4803 */
[----:B------:R-:W-:Y:S06]  /*48a0*/  BRA `(.L_x_160) ;  /* 0x00000000000c7947 */ /* 0x000fec0003800000 */
.L_x_153:
[----:B------:R-:W0:Y:S01]  /*48b0*/  MUFU.RSQ R0, -QNAN ;  /* 0xffc0000000007908 */ /* 0x000e220000001400 */
[----:B------:R-:W-:Y:S05]  /*48c0*/  BRA `(.L_x_160) ;  /* 0x0000000000047947 */ /* 0x000fea0003800000 */
.L_x_152:
[----:B------:R-:W-:-:S07]  /*48d0*/  FADD.FTZ R0, R3, R0 ;  /* 0x0000000003007221 */ /* 0x000fce0000010000 */
.L_x_160:
[----:B------:R-:W-:Y:S05]  /*48e0*/  BSYNC.RECONVERGENT B1 ;  /* 0x0000000000017941 */ /* 0x000fea0003800200 */
.L_x_150:
[----:B------:R-:W-:-:S04]  /*48f0*/  HFMA2 R21, -RZ, RZ, 0, 0 ;  /* 0x00000000ff157431 */ /* 0x000fc800000001ff */
[----:B0-----:R-:W-:Y:S05]  /*4900*/  RET.REL.NODEC R20 `(_Z22tv_loss_forward_kernelPKfPfiiii) ;  /* 0xffffffb414bc7950 */ /* 0x001fea0003c3ffff */
.L_x_161:
        /* <DEDUP_REMOVED lines=15> */
.L_x_162:


//--------------------- .nv.shared.reserved.0     --------------------------
	.section	.nv.shared.reserved.0,"aw",@nobits
	.weak		__nv_reservedSMEM_offset_0_alias
	.size		__nv_reservedSMEM_offset_0_alias, 0, 64
	.other		__nv_reservedSMEM_offset_0_alias,@"STO_CUDA_RESERVED_SHARED STV_DEFAULT"
__nv_reservedSMEM_offset_0_alias:
	.zero		0
	.zero		64


//--------------------- .nv.global                --------------------------
	.section	.nv.global,"aw",@nobits
.nv.global:
	.type		_ZN34_INTERNAL_43f3ad0e_4_k_cu_fd41410e6thrust24THRUST_300001_SM_1000_NS12placeholders2_5E,@object
	.size		_ZN34_INTERNAL_43f3ad0e_4_k_cu_fd41410e6thrust24THRUST_300001_SM_1000_NS12placeholders2_5E,(_ZN34_INTERNAL_43f3ad0e_4_k_cu_fd41410e4cuda3std3__45__cpo3endE - _ZN34_INTERNAL_43f3ad0e_4_k_cu_fd41410e6thrust24THRUST_300001_SM_1000_NS12placeholders2_5E)
_ZN34_INTERNAL_43f3ad0e_4_k_cu_fd41410e6thrust24THRUST_300001_SM_1000_NS12placeholders2_5E:
	.zero		1
	.type		_ZN34_INTERNAL_43f3ad0e_4_k_cu_fd41410e4cuda3std3__45__cpo3endE,@object
	.size		_ZN34_INTERNAL_43f3ad0e_4_k_cu_fd41410e4cuda3std3__45__cpo3endE,(_ZN34_INTERNAL_43f3ad0e_4_k_cu_fd41410e4cuda3std6ranges3__45__cpo3endE - _ZN34_INTERNAL_43f3ad0e_4_k_cu_fd41410e4cuda3std3__45__cpo3endE)
_ZN34_INTERNAL_43f3ad0e_4_k_cu_fd41410e4cuda3std3__45__cpo3endE:
	.zero		1
	.type		_ZN34_INTERNAL_43f3ad0e_4_k_cu_fd41410e4cuda3std6ranges3__45__cpo3endE,@object
	.size		_ZN34_INTERNAL_43f3ad0e_4_k_cu_fd41410e4cuda3std6ranges3__45__cpo3endE,(_ZN34_INTERNAL_43f3ad0e_4_k_cu_fd41410e4cuda3std3__48in_placeE - _ZN34_INTERNAL_43f3ad0e_4_k_cu_fd41410e4cuda3std6ranges3__45__cpo3endE)
_ZN34_INTERNAL_43f3ad0e_4_k_cu_fd41410e4cuda3std6ranges3__45__cpo3endE:
	.zero		1
	.type		_ZN34_INTERNAL_43f3ad0e_4_k_cu_fd41410e4cuda3std3__48in_placeE,@object
	.size		_ZN34_INTERNAL_43f3ad0e_4_k_cu_fd41410e4cuda3std3__48in_placeE,(_ZN34_INTERNAL_43f3ad0e_4_k_cu_fd41410e4cuda3std6ranges3__45__cpo4sizeE - _ZN34_INTERNAL_43f3ad0e_4_k_cu_fd41410e4cuda3std3__48in_placeE)
_ZN34_INTERNAL_43f3ad0e_4_k_cu_fd41410e4cuda3std3__48in_placeE:
	.zero		1
	.type		_ZN34_INTERNAL_43f3ad0e_4_k_cu_fd41410e4cuda3std6ranges3__45__cpo4sizeE,@object
	.size		_ZN34_INTERNAL_43f3ad0e_4_k_cu_fd41410e4cuda3std6ranges3__45__cpo4sizeE,(_ZN34_INTERNAL_43f3ad0e_4_k_cu_fd41410e6thrust24THRUST_300001_SM_1000_NS12placeholders2_9E - _ZN34_INTERNAL_43f3ad0e_4_k_cu_fd41410e4cuda3std6ranges3__45__cpo4sizeE)
_ZN34_INTERNAL_43f3ad0e_4_k_cu_fd41410e4cuda3std6ranges3__45__cpo4sizeE:
	.zero		1
	.type		_ZN34_INTERNAL_43f3ad0e_4_k_cu_fd41410e6thrust24THRUST_300001_SM_1000_NS12placeholders2_9E,@object
	.size		_ZN34_INTERNAL_43f3ad0e_4_k_cu_fd41410e6thrust24THRUST_300001_SM_1000_NS12placeholders2_9E,(_ZN34_INTERNAL_43f3ad0e_4_k_cu_fd41410e4cuda3std3__45__cpo4rendE - _ZN34_INTERNAL_43f3ad0e_4_k_cu_fd41410e6thrust24THRUST_300001_SM_1000_NS12placeholders2_9E)
_ZN34_INTERNAL_43f3ad0e_4_k_cu_fd41410e6thrust24THRUST_300001_SM_1000_NS12placeholders2_9E:
	.zero		1
	.type		_ZN34_INTERNAL_43f3ad0e_4_k_cu_fd41410e4cuda3std3__45__cpo4rendE,@object
	.size		_ZN34_INTERNAL_43f3ad0e_4_k_cu_fd41410e4cuda3std3__45__cpo4rendE,(_ZN34_INTERNAL_43f3ad0e_4_k_cu_fd41410e4cuda3std6ranges3__45__cpo4nextE - _ZN34_INTERNAL_43f3ad0e_4_k_cu_fd41410e4cuda3std3__45__cpo4rendE)
_ZN34_INTERNAL_43f3ad0e_4_k_cu_fd41410e4cuda3std3__45__cpo4rendE:
	.zero		1
	.type		_ZN34_INTERNAL_43f3ad0e_4_k_cu_fd41410e4cuda3std6ranges3__45__cpo4nextE,@object
	.size		_ZN34_INTERNAL_43f3ad0e_4_k_cu_fd41410e4cuda3std6ranges3__45__cpo4nextE,(_ZN34_INTERNAL_43f3ad0e_4_k_cu_fd41410e4cuda3std6ranges3__45__cpo4swapE - _ZN34_INTERNAL_43f3ad0e_4_k_cu_fd41410e4cuda3std6ranges3__45__cpo4nextE)
_ZN34_INTERNAL_43f3ad0e_4_k_cu_fd41410e4cuda3std6ranges3__45__cpo4nextE:
	.zero		1
	.type		_ZN34_INTERNAL_43f3ad0e_4_k_cu_fd41410e4cuda3std6ranges3__45__cpo4swapE,@object
	.size		_ZN34_INTERNAL_43f3ad0e_4_k_cu_fd41410e4cuda3std6ranges3__45__cpo4swapE,(_ZN34_INTERNAL_43f3ad0e_4_k_cu_fd41410e6thrust24THRUST_300001_SM_1000_NS12placeholders2_1E - _ZN34_INTERNAL_43f3ad0e_4_k_cu_fd41410e4cuda3std6ranges3__45__cpo4swapE)
_ZN34_INTERNAL_43f3ad0e_4_k_cu_fd41410e4cuda3std6ranges3__45__cpo4swapE:
	.zero		1
	.type		_ZN34_INTERNAL_43f3ad0e_4_k_cu_fd41410e6thrust24THRUST_300001_SM_1000_NS12placeholders2_1E,@object
	.size		_ZN34_INTERNAL_43f3ad0e_4_k_cu_fd41410e6thrust24THRUST_300001_SM_1000_NS12placeholders2_1E,(_ZN34_INTERNAL_43f3ad0e_4_k_cu_fd41410e6thrust24THRUST_300001_SM_1000_NS12placeholders2_3E - _ZN34_INTERNAL_43f3ad0e_4_k_cu_fd41410e6thrust24THRUST_300001_SM_1000_NS12placeholders2_1E)
_ZN34_INTERNAL_43f3ad0e_4_k_cu_fd41410e6thrust24THRUST_300001_SM_1000_NS12placeholders2_1E:
	.zero		1
	.type		_ZN34_INTERNAL_43f3ad0e_4_k_cu_fd41410e6thrust24THRUST_300001_SM_1000_NS12placeholders2_3E,@object
	.size		_ZN34_INTERNAL_43f3ad0e_4_k_cu_fd41410e6thrust24THRUST_300001_SM_1000_NS12placeholders2_3E,(_ZN34_INTERNAL_43f3ad0e_4_k_cu_fd41410e4cuda3std3__436_GLOBAL__N__43f3ad0e_4_k_cu_fd41410e6ignoreE - _ZN34_INTERNAL_43f3ad0e_4_k_cu_fd41410e6thrust24THRUST_300001_SM_1000_NS12placeholders2_3E)
_ZN34_INTERNAL_43f3ad0e_4_k_cu_fd41410e6thrust24THRUST_300001_SM_1000_NS12placeholders2_3E:
	.zero		1
	.type		_ZN34_INTERNAL_43f3ad0e_4_k_cu_fd41410e4cuda3std3__436_GLOBAL__N__43f3ad0e_4_k_cu_fd41410e6ignoreE,@object
	.size		_ZN34_INTERNAL_43f3ad0e_4_k_cu_fd41410e4cuda3std3__436_GLOBAL__N__43f3ad0e_4_k_cu_fd41410e6ignoreE,(_ZN34_INTERNAL_43f3ad0e_4_k_cu_fd41410e4cuda3std6ranges3__45__cpo7advanceE - _ZN34_INTERNAL_43f3ad0e_4_k_cu_fd41410e4cuda3std3__436_GLOBAL__N__43f3ad0e_4_k_cu_fd41410e6ignoreE)
_ZN34_INTERNAL_43f3ad0e_4_k_cu_fd41410e4cuda3std3__436_GLOBAL__N__43f3ad0e_4_k_cu_fd41410e6ignoreE:
	.zero		1
	.type		_ZN34_INTERNAL_43f3ad0e_4_k_cu_fd41410e4cuda3std6ranges3__45__cpo7advanceE,@object
	.size		_ZN34_INTERNAL_43f3ad0e_4_k_cu_fd41410e4cuda3std6ranges3__45__cpo7advanceE,(_ZN34_INTERNAL_43f3ad0e_4_k_cu_fd41410e4cuda3std3__45__cpo5crendE - _ZN34_INTERNAL_43f3ad0e_4_k_cu_fd41410e4cuda3std6ranges3__45__cpo7advanceE)
_ZN34_INTERNAL_43f3ad0e_4_k_cu_fd41410e4cuda3std6ranges3__45__cpo7advanceE:
	.zero		1
	.type		_ZN34_INTERNAL_43f3ad0e_4_k_cu_fd41410e4cuda3std3__45__cpo5crendE,@object
	.size		_ZN34_INTERNAL_43f3ad0e_4_k_cu_fd41410e4cuda3std3__45__cpo5crendE,(_ZN34_INTERNAL_43f3ad0e_4_k_cu_fd41410e4cuda3std6ranges3__45__cpo4dataE - _ZN34_INTERNAL_43f3ad0e_4_k_cu_fd41410e4cuda3std3__45__cpo5crendE)
_ZN34_INTERNAL_43f3ad0e_4_k_cu_fd41410e4cuda3std3__45__cpo5crendE:
	.zero		1
	.type		_ZN34_INTERNAL_43f3ad0e_4_k_cu_fd41410e4cuda3std6ranges3__45__cpo4dataE,@object
	.size		_ZN34_INTERNAL_43f3ad0e_4_k_cu_fd41410e4cuda3std6ranges3__45__cpo4dataE,(_ZN34_INTERNAL_43f3ad0e_4_k_cu_fd41410e6thrust24THRUST_300001_SM_1000_NS12placeholders2_7E - _ZN34_INTERNAL_43f3ad0e_4_k_cu_fd41410e4cuda3std6ranges3__45__cpo4dataE)
_ZN34_INTERNAL_43f3ad0e_4_k_cu_fd41410e4cuda3std6ranges3__45__cpo4dataE:
	.zero		1
	.type		_ZN34_INTERNAL_43f3ad0e_4_k_cu_fd41410e6thrust24THRUST_300001_SM_1000_NS12placeholders2_7E,@object
	.size		_ZN34_INTERNAL_43f3ad0e_4_k_cu_fd41410e6thrust24THRUST_300001_SM_1000_NS12placeholders2_7E,(_ZN34_INTERNAL_43f3ad0e_4_k_cu_fd41410e4cuda3std3__45__cpo4cendE - _ZN34_INTERNAL_43f3ad0e_4_k_cu_fd41410e6thrust24THRUST_300001_SM_1000_NS12placeholders2_7E)
_ZN34_INTERNAL_43f3ad0e_4_k_cu_fd41410e6thrust24THRUST_300001_SM_1000_NS12placeholders2_7E:
	.zero		1
	.type		_ZN34_INTERNAL_43f3ad0e_4_k_cu_fd41410e4cuda3std3__45__cpo4cendE,@object
	.size		_ZN34_INTERNAL_43f3ad0e_4_k_cu_fd41410e4cuda3std3__45__cpo4cendE,(_ZN34_INTERNAL_43f3ad0e_4_k_cu_fd41410e4cuda3std6ranges3__45__cpo4cendE - _ZN34_INTERNAL_43f3ad0e_4_k_cu_fd41410e4cuda3std3__45__cpo4cendE)
_ZN34_INTERNAL_43f3ad0e_4_k_cu_fd41410e4cuda3std3__45__cpo4cendE:
	.zero		1
	.type		_ZN34_INTERNAL_43f3ad0e_4_k_cu_fd41410e4cuda3std6ranges3__45__cpo4cendE,@object
	.size		_ZN34_INTERNAL_43f3ad0e_4_k_cu_fd41410e4cuda3std6ranges3__45__cpo4cendE,(_ZN34_INTERNAL_43f3ad0e_4_k_cu_fd41410e4cuda3std3__47nulloptE - _ZN34_INTERNAL_43f3ad0e_4_k_cu_fd41410e4cuda3std6ranges3__45__cpo4cendE)
_ZN34_INTERNAL_43f3ad0e_4_k_cu_fd41410e4cuda3std6ranges3__45__cpo4cendE:
	.zero		1
	.type		_ZN34_INTERNAL_43f3ad0e_4_k_cu_fd41410e4cuda3std3__47nulloptE,@object
	.size		_ZN34_INTERNAL_43f3ad0e_4_k_cu_fd41410e4cuda3std3__47nulloptE,(_ZN34_INTERNAL_43f3ad0e_4_k_cu_fd41410e4cuda3std6ranges3__45__cpo8distanceE - _ZN34_INTERNAL_43f3ad0e_4_k_cu_fd41410e4cuda3std3__47nulloptE)
_ZN34_INTERNAL_43f3ad0e_4_k_cu_fd41410e4cuda3std3__47nulloptE:
	.zero		1
	.type		_ZN34_INTERNAL_43f3ad0e_4_k_cu_fd41410e4cuda3std6ranges3__45__cpo8distanceE,@object
	.size		_ZN34_INTERNAL_43f3ad0e_4_k_cu_fd41410e4cuda3std6ranges3__45__cpo8distanceE,(_ZN34_INTERNAL_43f3ad0e_4_k_cu_fd41410e6thrust24THRUST_300001_SM_1000_NS12placeholders2_6E - _ZN34_INTERNAL_43f3ad0e_4_k_cu_fd41410e4cuda3std6ranges3__45__cpo8distanceE)
_ZN34_INTERNAL_43f3ad0e_4_k_cu_fd41410e4cuda3std6ranges3__45__cpo8distanceE:
	.zero		1
	.type		_ZN34_INTERNAL_43f3ad0e_4_k_cu_fd41410e6thrust24THRUST_300001_SM_1000_NS12placeholders2_6E,@object
	.size		_ZN34_INTERNAL_43f3ad0e_4_k_cu_fd41410e6thrust24THRUST_300001_SM_1000_NS12placeholders2_6E,(_ZN34_INTERNAL_43f3ad0e_4_k_cu_fd41410e4cuda3std3__45__cpo6cbeginE - _ZN34_INTERNAL_43f3ad0e_4_k_cu_fd41410e6thrust24THRUST_300001_SM_1000_NS12placeholders2_6E)
_ZN34_INTERNAL_43f3ad0e_4_k_cu_fd41410e6thrust24THRUST_300001_SM_1000_NS12placeholders2_6E:
	.zero		1
	.type		_ZN34_INTERNAL_43f3ad0e_4_k_cu_fd41410e4cuda3std3__45__cpo6cbeginE,@object
	.size		_ZN34_INTERNAL_43f3ad0e_4_k_cu_fd41410e4cuda3std3__45__cpo6cbeginE,(_ZN34_INTERNAL_43f3ad0e_4_k_cu_fd41410e4cuda3std6ranges3__45__cpo6cbeginE - _ZN34_INTERNAL_43f3ad0e_4_k_cu_fd41410e4cuda3std3__45__cpo6cbeginE)
_ZN34_INTERNAL_43f3ad0e_4_k_cu_fd41410e4cuda3std3__45__cpo6cbeginE:
	.zero		1
	.type		_ZN34_INTERNAL_43f3ad0e_4_k_cu_fd41410e4cuda3std6ranges3__45__cpo6cbeginE,@object
	.size		_ZN34_INTERNAL_43f3ad0e_4_k_cu_fd41410e4cuda3std6ranges3__45__cpo6cbeginE,(_ZN34_INTERNAL_43f3ad0e_4_k_cu_fd41410e4cuda3std3__420unreachable_sentinelE - _ZN34_INTERNAL_43f3ad0e_4_k_cu_fd41410e4cuda3std6ranges3__45__cpo6cbeginE)
_ZN34_INTERNAL_43f3ad0e_4_k_cu_fd41410e4cuda3std6ranges3__45__cpo6cbeginE:
	.zero		1
	.type		_ZN34_INTERNAL_43f3ad0e_4_k_cu_fd41410e4cuda3std3__420unreachable_sentinelE,@object
	.size		_ZN34_INTERNAL_43f3ad0e_4_k_cu_fd41410e4cuda3std3__420unreachable_sentinelE,(_ZN34_INTERNAL_43f3ad0e_4_k_cu_fd41410e4cuda3std6ranges3__45__cpo5ssizeE - _ZN34_INTERNAL_43f3ad0e_4_k_cu_fd41410e4cuda3std3__420unreachable_sentinelE)
_ZN34_INTERNAL_43f3ad0e_4_k_cu_fd41410e4cuda3std3__420unreachable_sentinelE:
	.zero		1
	.type		_ZN34_INTERNAL_43f3ad0e_4_k_cu_fd41410e4cuda3std6ranges3__45__cpo5ssizeE,@object
	.size		_ZN34_INTERNAL_43f3ad0e_4_k_cu_fd41410e4cuda3std6ranges3__45__cpo5ssizeE,(_ZN34_INTERNAL_43f3ad0e_4_k_cu_fd41410e6thrust24THRUST_300001_SM_1000_NS12placeholders3_10E - _ZN34_INTERNAL_43f3ad0e_4_k_cu_fd41410e4cuda3std6ranges3__45__cpo5ssizeE)
_ZN34_INTERNAL_43f3ad0e_4_k_cu_fd41410e4cuda3std6ranges3__45__cpo5ssizeE:
	.zero		1
	.type		_ZN34_INTERNAL_43f3ad0e_4_k_cu_fd41410e6thrust24THRUST_300001_SM_1000_NS12placeholders3_10E,@object
	.size		_ZN34_INTERNAL_43f3ad0e_4_k_cu_fd41410e6thrust24THRUST_300001_SM_1000_NS12placeholders3_10E,(_ZN34_INTERNAL_43f3ad0e_4_k_cu_fd41410e4cuda3std3__45__cpo7crbeginE - _ZN34_INTERNAL_43f3ad0e_4_k_cu_fd41410e6thrust24THRUST_300001_SM_1000_NS12placeholders3_10E)
_ZN34_INTERNAL_43f3ad0e_4_k_cu_fd41410e6thrust24THRUST_300001_SM_1000_NS12placeholders3_10E:
	.zero		1
	.type		_ZN34_INTERNAL_43f3ad0e_4_k_cu_fd41410e4cuda3std3__45__cpo7crbeginE,@object
	.size		_ZN34_INTERNAL_43f3ad0e_4_k_cu_fd41410e4cuda3std3__45__cpo7crbeginE,(_ZN34_INTERNAL_43f3ad0e_4_k_cu_fd41410e4cuda3std6ranges3__45__cpo4prevE - _ZN34_INTERNAL_43f3ad0e_4_k_cu_fd41410e4cuda3std3__45__cpo7crbeginE)
_ZN34_INTERNAL_43f3ad0e_4_k_cu_fd41410e4cuda3std3__45__cpo7crbeginE:
	.zero		1
	.type		_ZN34_INTERNAL_43f3ad0e_4_k_cu_fd41410e4cuda3std6ranges3__45__cpo4prevE,@object
	.size		_ZN34_INTERNAL_43f3ad0e_4_k_cu_fd41410e4cuda3std6ranges3__45__cpo4prevE,(_ZN34_INTERNAL_43f3ad0e_4_k_cu_fd41410e4cuda3std6ranges3__45__cpo9iter_moveE - _ZN34_INTERNAL_43f3ad0e_4_k_cu_fd41410e4cuda3std6ranges3__45__cpo4prevE)
_ZN34_INTERNAL_43f3ad0e_4_k_cu_fd41410e4cuda3std6ranges3__45__cpo4prevE:
	.zero		1
	.type		_ZN34_INTERNAL_43f3ad0e_4_k_cu_fd41410e4cuda3std6ranges3__45__cpo9iter_moveE,@object
	.size		_ZN34_INTERNAL_43f3ad0e_4_k_cu_fd41410e4cuda3std6ranges3__45__cpo9iter_moveE,(_ZN34_INTERNAL_43f3ad0e_4_k_cu_fd41410e6thrust24THRUST_300001_SM_1000_NS12placeholders2_2E - _ZN34_INTERNAL_43f3ad0e_4_k_cu_fd41410e4cuda3std6ranges3__45__cpo9iter_moveE)
_ZN34_INTERNAL_43f3ad0e_4_k_cu_fd41410e4cuda3std6ranges3__45__cpo9iter_moveE:
	.zero		1
	.type		_ZN34_INTERNAL_43f3ad0e_4_k_cu_fd41410e6thrust24THRUST_300001_SM_1000_NS12placeholders2_2E,@object
	.size		_ZN34_INTERNAL_43f3ad0e_4_k_cu_fd41410e6thrust24THRUST_300001_SM_1000_NS12placeholders2_2E,(_ZN34_INTERNAL_43f3ad0e_4_k_cu_fd41410e6thrust24THRUST_300001_SM_1000_NS12placeholders2_4E - _ZN34_INTERNAL_43f3ad0e_4_k_cu_fd41410e6thrust24THRUST_300001_SM_1000_NS12placeholders2_2E)
_ZN34_INTERNAL_43f3ad0e_4_k_cu_fd41410e6thrust24THRUST_300001_SM_1000_NS12placeholders2_2E:
	.zero		1
	.type		_ZN34_INTERNAL_43f3ad0e_4_k_cu_fd41410e6thrust24THRUST_300001_SM_1000_NS12placeholders2_4E,@object
	.size		_ZN34_INTERNAL_43f3ad0e_4_k_cu_fd41410e6thrust24THRUST_300001_SM_1000_NS12placeholders2_4E,(_ZN34_INTERNAL_43f3ad0e_4_k_cu_fd41410e4cuda3std3__45__cpo5beginE - _ZN34_INTERNAL_43f3ad0e_4_k_cu_fd41410e6thrust24THRUST_300001_SM_1000_NS12placeholders2_4E)
_ZN34_INTERNAL_43f3ad0e_4_k_cu_fd41410e6thrust24THRUST_300001_SM_1000_NS12placeholders2_4E:
	.zero		1
	.type		_ZN34_INTERNAL_43f3ad0e_4_k_cu_fd41410e4cuda3std3__45__cpo5beginE,@object
	.size		_ZN34_INTERNAL_43f3ad0e_4_k_cu_fd41410e4cuda3std3__45__cpo5beginE,(_ZN34_INTERNAL_43f3ad0e_4_k_cu_fd41410e4cuda3std6ranges3__45__cpo5beginE - _ZN34_INTERNAL_43f3ad0e_4_k_cu_fd41410e4cuda3std3__45__cpo5beginE)
_ZN34_INTERNAL_43f3ad0e_4_k_cu_fd41410e4cuda3std3__45__cpo5beginE:
	.zero		1
	.type		_ZN34_INTERNAL_43f3ad0e_4_k_cu_fd41410e4cuda3std6ranges3__45__cpo5beginE,@object
	.size		_ZN34_INTERNAL_43f3ad0e_4_k_cu_fd41410e4cuda3std6ranges3__45__cpo5beginE,(_ZN34_INTERNAL_43f3ad0e_4_k_cu_fd41410e4cuda3std3__419piecewise_constructE - _ZN34_INTERNAL_43f3ad0e_4_k_cu_fd41410e4cuda3std6ranges3__45__cpo5beginE)
_ZN34_INTERNAL_43f3ad0e_4_k_cu_fd41410e4cuda3std6ranges3__45__cpo5beginE:
	.zero		1
	.type		_ZN34_INTERNAL_43f3ad0e_4_k_cu_fd41410e4cuda3std3__419piecewise_constructE,@object
	.size		_ZN34_INTERNAL_43f3ad0e_4_k_cu_fd41410e4cuda3std3__419piecewise_constructE,(_ZN34_INTERNAL_43f3ad0e_4_k_cu_fd41410e4cuda3std6ranges3__45__cpo5cdataE - _ZN34_INTERNAL_43f3ad0e_4_k_cu_fd41410e4cuda3std3__419piecewise_constructE)
_ZN34_INTERNAL_43f3ad0e_4_k_cu_fd41410e4cuda3std3__419piecewise_constructE:
	.zero		1
	.type		_ZN34_INTERNAL_43f3ad0e_4_k_cu_fd41410e4cuda3std6ranges3__45__cpo5cdataE,@object
	.size		_ZN34_INTERNAL_43f3ad0e_4_k_cu_fd41410e4cuda3std6ranges3__45__cpo5cdataE,(_ZN34_INTERNAL_43f3ad0e_4_k_cu_fd41410e6thrust24THRUST_300001_SM_1000_NS12placeholders2_8E - _ZN34_INTERNAL_43f3ad0e_4_k_cu_fd41410e4cuda3std6ranges3__45__cpo5cdataE)
_ZN34_INTERNAL_43f3ad0e_4_k_cu_fd41410e4cuda3std6ranges3__45__cpo5cdataE:
	.zero		1
	.type		_ZN34_INTERNAL_43f3ad0e_4_k_cu_fd41410e6thrust24THRUST_300001_SM_1000_NS12placeholders2_8E,@object
	.size		_ZN34_INTERNAL_43f3ad0e_4_k_cu_fd41410e6thrust24THRUST_300001_SM_1000_NS12placeholders2_8E,(_ZN34_INTERNAL_43f3ad0e_4_k_cu_fd41410e4cuda3std3__45__cpo6rbeginE - _ZN34_INTERNAL_43f3ad0e_4_k_cu_fd41410e6thrust24THRUST_300001_SM_1000_NS12placeholders2_8E)
_ZN34_INTERNAL_43f3ad0e_4_k_cu_fd41410e6thrust24THRUST_300001_SM_1000_NS12placeholders2_8E:
	.zero		1
	.type		_ZN34_INTERNAL_43f3ad0e_4_k_cu_fd41410e4cuda3std3__45__cpo6rbeginE,@object
	.size		_ZN34_INTERNAL_43f3ad0e_4_k_cu_fd41410e4cuda3std3__45__cpo6rbeginE,(_ZN34_INTERNAL_43f3ad0e_4_k_cu_fd41410e4cuda3std6ranges3__45__cpo9iter_swapE - _ZN34_INTERNAL_43f3ad0e_4_k_cu_fd41410e4cuda3std3__45__cpo6rbeginE)
_ZN34_INTERNAL_43f3ad0e_4_k_cu_fd41410e4cuda3std3__45__cpo6rbeginE:
	.zero		1
	.type		_ZN34_INTERNAL_43f3ad0e_4_k_cu_fd41410e4cuda3std6ranges3__45__cpo9iter_swapE,@object
	.size		_ZN34_INTERNAL_43f3ad0e_4_k_cu_fd41410e4cuda3std6ranges3__45__cpo9iter_swapE,(_ZN34_INTERNAL_43f3ad0e_4_k_cu_fd41410e4cuda3std3__48unexpectE - _ZN34_INTERNAL_43f3ad0e_4_k_cu_fd41410e4cuda3std6ranges3__45__cpo9iter_swapE)
_ZN34_INTERNAL_43f3ad0e_4_k_cu_fd41410e4cuda3std6ranges3__45__cpo9iter_swapE:
	.zero		1
	.type		_ZN34_INTERNAL_43f3ad0e_4_k_cu_fd41410e4cuda3std3__48unexpectE,@object
	.size		_ZN34_INTERNAL_43f3ad0e_4_k_cu_fd41410e4cuda3std3__48unexpectE,(_ZN34_INTERNAL_43f3ad0e_4_k_cu_fd41410e6thrust24THRUST_300001_SM_1000_NS6system6detail10sequential3seqE - _ZN34_INTERNAL_43f3ad0e_4_k_cu_fd41410e4cuda3std3__48unexpectE)
_ZN34_INTERNAL_43f3ad0e_4_k_cu_fd41410e4cuda3std3__48unexpectE:
	.zero		1
	.type		_ZN34_INTERNAL_43f3ad0e_4_k_cu_fd41410e6thrust24THRUST_300001_SM_1000_NS6system6detail10sequential3seqE,@object
	.size		_ZN34_INTERNAL_43f3ad0e_4_k_cu_fd41410e6thrust24THRUST_300001_SM_1000_NS6system6detail10sequential3seqE,(.L_29 - _ZN34_INTERNAL_43f3ad0e_4_k_cu_fd41410e6thrust24THRUST_300001_SM_1000_NS6system6detail10sequential3seqE)
_ZN34_INTERNAL_43f3ad0e_4_k_cu_fd41410e6thrust24THRUST_300001_SM_1000_NS6system6detail10sequential3seqE:
	.zero		1
.L_29:


//--------------------- .nv.shared._Z22tv_loss_forward_kernelPKfPfiiii --------------------------
	.section	.nv.shared._Z22tv_loss_forward_kernelPKfPfiiii,"aw",@nobits
	.sectionflags	@""
	.align	4
.nv.shared._Z22tv_loss_forward_kernelPKfPfiiii:
	.zero		1068


//--------------------- .nv.constant0._ZN3cub18CUB_300001_SM_10006detail11EmptyKernelIvEEvv --------------------------
	.section	.nv.constant0._ZN3cub18CUB_300001_SM_10006detail11EmptyKernelIvEEvv,"a",@progbits
	.sectionflags	@""
	.align	4
.nv.constant0._ZN3cub18CUB_300001_SM_10006detail11EmptyKernelIvEEvv:
	.zero		896


//--------------------- .nv.constant0._Z22tv_loss_forward_kernelPKfPfiiii --------------------------
	.section	.nv.constant0._Z22tv_loss_forward_kernelPKfPfiiii,"a",@progbits
	.sectionflags	@""
	.align	4
.nv.constant0._Z22tv_loss_forward_kernelPKfPfiiii:
	.zero		928


//--------------------- SYMBOLS --------------------------

	.type		.nv.reservedSmem.offset0,@object
	.size		.nv.reservedSmem.offset0,0x4
	.type		.nv.reservedSmem.cap,@object
	.size		.nv.reservedSmem.cap,0x4
